//
// Generated by NVIDIA NVVM Compiler
//
// Compiler Build ID: CL-36424714
// Cuda compilation tools, release 13.0, V13.0.88
// Based on NVVM 20.0.0
//

.version 9.0
.target sm_100
.address_size 64

	// .globl	_Z6kerneli
.global .align 4 .u32 position;
.global .align 4 .u32 largest;

.visible .entry _Z6kerneli(
	.param .u32 _Z6kerneli_param_0
)
{
	.reg .b32 	%r<2>;

	ld.param.u32 	%r1, [_Z6kerneli_param_0];
	st.global.u32 	[position], %r1;
	ret;

}
	// .globl	_Z6searchPiS_i
.visible .entry _Z6searchPiS_i(
	.param .u64 .ptr .align 1 _Z6searchPiS_i_param_0,
	.param .u64 .ptr .align 1 _Z6searchPiS_i_param_1,
	.param .u32 _Z6searchPiS_i_param_2
)
{
	.reg .pred 	%p<9>;
	.reg .b32 	%r<9>;
	.reg .b64 	%rd<9>;

	ld.param.u64 	%rd1, [_Z6searchPiS_i_param_0];
	ld.param.u64 	%rd2, [_Z6searchPiS_i_param_1];
	ld.param.u32 	%r2, [_Z6searchPiS_i_param_2];
	cvta.to.global.u64 	%rd3, %rd2;
	mov.u32 	%r3, %ntid.x;
	mov.u32 	%r4, %ctaid.x;
	mov.u32 	%r5, %tid.x;
	mad.lo.s32 	%r1, %r3, %r4, %r5;
	mul.wide.s32 	%rd4, %r1, 4;
	add.s64 	%rd5, %rd3, %rd4;
	ld.global.u32 	%r6, [%rd5];
	setp.ne.s32 	%p4, %r6, 0;
	mov.pred 	%p8, 0;
	@%p4 bra 	$L__BB1_2;
	cvta.to.global.u64 	%rd6, %rd1;
	add.s64 	%rd8, %rd6, %rd4;
	ld.global.u32 	%r7, [%rd8];
	ld.global.u32 	%r8, [largest];
	setp.eq.s32 	%p8, %r7, %r8;
$L__BB1_2:
	setp.ge.s32 	%p5, %r1, %r2;
	not.pred 	%p6, %p8;
	or.pred  	%p7, %p5, %p6;
	@%p7 bra 	$L__BB1_4;
	st.global.u32 	[position], %r1;
$L__BB1_4:
	ret;

}
	// .globl	_Z8populatePiS_S_i
.visible .entry _Z8populatePiS_S_i(
	.param .u64 .ptr .align 1 _Z8populatePiS_S_i_param_0,
	.param .u64 .ptr .align 1 _Z8populatePiS_S_i_param_1,
	.param .u64 .ptr .align 1 _Z8populatePiS_S_i_param_2,
	.param .u32 _Z8populatePiS_S_i_param_3
)
{
	.reg .pred 	%p<3>;
	.reg .b32 	%r<9>;
	.reg .b64 	%rd<11>;

	ld.param.u64 	%rd1, [_Z8populatePiS_S_i_param_0];
	ld.param.u64 	%rd2, [_Z8populatePiS_S_i_param_1];
	ld.param.u64 	%rd3, [_Z8populatePiS_S_i_param_2];
	ld.param.u32 	%r2, [_Z8populatePiS_S_i_param_3];
	mov.u32 	%r3, %ntid.x;
	mov.u32 	%r4, %ctaid.x;
	mov.u32 	%r5, %tid.x;
	mad.lo.s32 	%r1, %r3, %r4, %r5;
	setp.ge.s32 	%p1, %r1, %r2;
	@%p1 bra 	$L__BB2_2;
	cvta.to.global.u64 	%rd4, %rd3;
	cvta.to.global.u64 	%rd5, %rd1;
	cvta.to.global.u64 	%rd6, %rd2;
	mul.wide.s32 	%rd7, %r1, 4;
	add.s64 	%rd8, %rd4, %rd7;
	ld.global.u32 	%r6, [%rd8];
	setp.eq.s32 	%p2, %r6, 0;
	add.s64 	%rd9, %rd5, %rd7;
	ld.global.u32 	%r7, [%rd9];
	selp.b32 	%r8, %r7, 0, %p2;
	add.s64 	%rd10, %rd6, %rd7;
	st.global.u32 	[%rd10], %r8;
$L__BB2_2:
	ret;

}
	// .globl	_Z6selectPii
.visible .entry _Z6selectPii(
	.param .u64 .ptr .align 1 _Z6selectPii_param_0,
	.param .u32 _Z6selectPii_param_1
)
{
	.reg .pred 	%p<20>;
	.reg .b32 	%r<68>;
	.reg .b64 	%rd<7>;
	.reg .b64 	%fd<64>;

	ld.param.u64 	%rd4, [_Z6selectPii_param_0];
	ld.param.u32 	%r65, [_Z6selectPii_param_1];
	cvta.to.global.u64 	%rd1, %rd4;
	cvt.rn.f64.s32 	%fd61, %r65;
	{
	.reg .b32 %temp; 
	mov.b64 	{%temp, %r59}, %fd61;
	}
	{
	.reg .b32 %temp; 
	mov.b64 	{%r60, %temp}, %fd61;
	}
	setp.gt.s32 	%p1, %r59, 1048575;
	mov.b32 	%r61, -1023;
	@%p1 bra 	$L__BB3_2;
	mul.f64 	%fd61, %fd61, 0d4350000000000000;
	{
	.reg .b32 %temp; 
	mov.b64 	{%temp, %r59}, %fd61;
	}
	{
	.reg .b32 %temp; 
	mov.b64 	{%r60, %temp}, %fd61;
	}
	mov.b32 	%r61, -1077;
$L__BB3_2:
	add.s32 	%r41, %r59, -1;
	setp.gt.u32 	%p2, %r41, 2146435070;
	@%p2 bra 	$L__BB3_6;
	shr.u32 	%r44, %r59, 20;
	add.s32 	%r62, %r61, %r44;
	and.b32  	%r45, %r59, 1048575;
	or.b32  	%r46, %r45, 1072693248;
	mov.b64 	%fd62, {%r60, %r46};
	setp.lt.u32 	%p4, %r46, 1073127583;
	@%p4 bra 	$L__BB3_5;
	{
	.reg .b32 %temp; 
	mov.b64 	{%r47, %temp}, %fd62;
	}
	{
	.reg .b32 %temp; 
	mov.b64 	{%temp, %r48}, %fd62;
	}
	add.s32 	%r49, %r48, -1048576;
	mov.b64 	%fd62, {%r47, %r49};
	add.s32 	%r62, %r62, 1;
$L__BB3_5:
	add.f64 	%fd11, %fd62, 0dBFF0000000000000;
	add.f64 	%fd12, %fd62, 0d3FF0000000000000;
	rcp.approx.ftz.f64 	%fd13, %fd12;
	neg.f64 	%fd14, %fd12;
	fma.rn.f64 	%fd15, %fd14, %fd13, 0d3FF0000000000000;
	fma.rn.f64 	%fd16, %fd15, %fd15, %fd15;
	fma.rn.f64 	%fd17, %fd16, %fd13, %fd13;
	mul.f64 	%fd18, %fd11, %fd17;
	fma.rn.f64 	%fd19, %fd11, %fd17, %fd18;
	mul.f64 	%fd20, %fd19, %fd19;
	fma.rn.f64 	%fd21, %fd20, 0d3EB1380B3AE80F1E, 0d3ED0EE258B7A8B04;
	fma.rn.f64 	%fd22, %fd21, %fd20, 0d3EF3B2669F02676F;
	fma.rn.f64 	%fd23, %fd22, %fd20, 0d3F1745CBA9AB0956;
	fma.rn.f64 	%fd24, %fd23, %fd20, 0d3F3C71C72D1B5154;
	fma.rn.f64 	%fd25, %fd24, %fd20, 0d3F624924923BE72D;
	fma.rn.f64 	%fd26, %fd25, %fd20, 0d3F8999999999A3C4;
	fma.rn.f64 	%fd27, %fd26, %fd20, 0d3FB5555555555554;
	sub.f64 	%fd28, %fd11, %fd19;
	add.f64 	%fd29, %fd28, %fd28;
	neg.f64 	%fd30, %fd19;
	fma.rn.f64 	%fd31, %fd30, %fd11, %fd29;
	mul.f64 	%fd32, %fd17, %fd31;
	mul.f64 	%fd33, %fd20, %fd27;
	fma.rn.f64 	%fd34, %fd33, %fd19, %fd32;
	xor.b32  	%r50, %r62, -2147483648;
	mov.b32 	%r51, 1127219200;
	mov.b64 	%fd35, {%r50, %r51};
	mov.b32 	%r52, -2147483648;
	mov.b64 	%fd36, {%r52, %r51};
	sub.f64 	%fd37, %fd35, %fd36;
	fma.rn.f64 	%fd38, %fd37, 0d3FE62E42FEFA39EF, %fd19;
	fma.rn.f64 	%fd39, %fd37, 0dBFE62E42FEFA39EF, %fd38;
	sub.f64 	%fd40, %fd39, %fd19;
	sub.f64 	%fd41, %fd34, %fd40;
	fma.rn.f64 	%fd42, %fd37, 0d3C7ABC9E3B39803F, %fd41;
	add.f64 	%fd63, %fd38, %fd42;
	bra.uni 	$L__BB3_7;
$L__BB3_6:
	fma.rn.f64 	%fd10, %fd61, 0d7FF0000000000000, 0d7FF0000000000000;
	{
	.reg .b32 %temp; 
	mov.b64 	{%temp, %r42}, %fd61;
	}
	and.b32  	%r43, %r42, 2147483647;
	setp.eq.s32 	%p3, %r43, 0;
	selp.f64 	%fd63, 0dFFF0000000000000, %fd10, %p3;
$L__BB3_7:
	mul.f64 	%fd43, %fd63, 0d3C7777D0FFDA0D24;
	fma.rn.f64 	%fd44, %fd63, 0d3FF71547652B82FE, %fd43;
	cvt.rpi.f64.f64 	%fd45, %fd44;
	cvt.rzi.s32.f64 	%r11, %fd45;
	setp.lt.s32 	%p5, %r11, 1;
	@%p5 bra 	$L__BB3_34;
	mov.u32 	%r53, %ntid.x;
	mov.u32 	%r54, %ctaid.x;
	mov.u32 	%r55, %tid.x;
	mad.lo.s32 	%r12, %r53, %r54, %r55;
	shl.b32 	%r56, %r12, 1;
	mul.wide.s32 	%rd5, %r56, 4;
	add.s64 	%rd2, %rd1, %rd5;
	mul.wide.s32 	%rd6, %r12, 4;
	sub.s64 	%rd3, %rd2, %rd6;
	and.b32  	%r13, %r11, 3;
	setp.lt.u32 	%p6, %r11, 4;
	@%p6 bra 	$L__BB3_27;
	and.b32  	%r57, %r11, 2147483644;
	neg.s32 	%r63, %r57;
$L__BB3_10:
	cvt.rn.f64.s32 	%fd46, %r65;
	mul.f64 	%fd47, %fd46, 0d3FE0000000000000;
	cvt.rpi.f64.f64 	%fd48, %fd47;
	cvt.rzi.s32.f64 	%r17, %fd48;
	setp.ge.s32 	%p7, %r12, %r17;
	@%p7 bra 	$L__BB3_14;
	ld.global.u32 	%r18, [%rd2];
	ld.global.u32 	%r19, [%rd2+4];
	setp.le.s32 	%p8, %r18, %r19;
	@%p8 bra 	$L__BB3_13;
	st.global.u32 	[%rd3], %r18;
	bra.uni 	$L__BB3_14;
$L__BB3_13:
	st.global.u32 	[%rd3], %r19;
$L__BB3_14:
	cvt.rn.f64.s32 	%fd49, %r17;
	mul.f64 	%fd50, %fd49, 0d3FE0000000000000;
	cvt.rpi.f64.f64 	%fd51, %fd50;
	cvt.rzi.s32.f64 	%r20, %fd51;
	setp.ge.s32 	%p9, %r12, %r20;
	@%p9 bra 	$L__BB3_18;
	ld.global.u32 	%r21, [%rd2];
	ld.global.u32 	%r22, [%rd2+4];
	setp.gt.s32 	%p10, %r21, %r22;
	@%p10 bra 	$L__BB3_17;
	st.global.u32 	[%rd3], %r22;
	bra.uni 	$L__BB3_18;
$L__BB3_17:
	st.global.u32 	[%rd3], %r21;
$L__BB3_18:
	cvt.rn.f64.s32 	%fd52, %r20;
	mul.f64 	%fd53, %fd52, 0d3FE0000000000000;
	cvt.rpi.f64.f64 	%fd54, %fd53;
	cvt.rzi.s32.f64 	%r23, %fd54;
	setp.ge.s32 	%p11, %r12, %r23;
	@%p11 bra 	$L__BB3_22;
	ld.global.u32 	%r24, [%rd2];
	ld.global.u32 	%r25, [%rd2+4];
	setp.gt.s32 	%p12, %r24, %r25;
	@%p12 bra 	$L__BB3_21;
	st.global.u32 	[%rd3], %r25;
	bra.uni 	$L__BB3_22;
$L__BB3_21:
	st.global.u32 	[%rd3], %r24;
$L__BB3_22:
	cvt.rn.f64.s32 	%fd55, %r23;
	mul.f64 	%fd56, %fd55, 0d3FE0000000000000;
	cvt.rpi.f64.f64 	%fd57, %fd56;
	cvt.rzi.s32.f64 	%r65, %fd57;
	setp.ge.s32 	%p13, %r12, %r65;
	@%p13 bra 	$L__BB3_26;
	ld.global.u32 	%r27, [%rd2];
	ld.global.u32 	%r28, [%rd2+4];
	setp.gt.s32 	%p14, %r27, %r28;
	@%p14 bra 	$L__BB3_25;
	st.global.u32 	[%rd3], %r28;
	bra.uni 	$L__BB3_26;
$L__BB3_25:
	st.global.u32 	[%rd3], %r27;
$L__BB3_26:
	add.s32 	%r63, %r63, 4;
	setp.ne.s32 	%p15, %r63, 0;
	@%p15 bra 	$L__BB3_10;
$L__BB3_27:
	setp.eq.s32 	%p16, %r13, 0;
	@%p16 bra 	$L__BB3_34;
	neg.s32 	%r66, %r13;
$L__BB3_29:
	.pragma "nounroll";
	cvt.rn.f64.s32 	%fd58, %r65;
	mul.f64 	%fd59, %fd58, 0d3FE0000000000000;
	cvt.rpi.f64.f64 	%fd60, %fd59;
	cvt.rzi.s32.f64 	%r65, %fd60;
	setp.ge.s32 	%p17, %r12, %r65;
	@%p17 bra 	$L__BB3_33;
	ld.global.u32 	%r35, [%rd2];
	ld.global.u32 	%r36, [%rd2+4];
	setp.gt.s32 	%p18, %r35, %r36;
	@%p18 bra 	$L__BB3_32;
	st.global.u32 	[%rd3], %r36;
	bra.uni 	$L__BB3_33;
$L__BB3_32:
	st.global.u32 	[%rd3], %r35;
$L__BB3_33:
	add.s32 	%r66, %r66, 1;
	setp.ne.s32 	%p19, %r66, 0;
	@%p19 bra 	$L__BB3_29;
$L__BB3_34:
	ld.global.u32 	%r58, [%rd1];
	st.global.u32 	[largest], %r58;
	ret;

}
	// .globl	_Z7ComparePcPiS0_iii
.visible .entry _Z7ComparePcPiS0_iii(
	.param .u64 .ptr .align 1 _Z7ComparePcPiS0_iii_param_0,
	.param .u64 .ptr .align 1 _Z7ComparePcPiS0_iii_param_1,
	.param .u64 .ptr .align 1 _Z7ComparePcPiS0_iii_param_2,
	.param .u32 _Z7ComparePcPiS0_iii_param_3,
	.param .u32 _Z7ComparePcPiS0_iii_param_4,
	.param .u32 _Z7ComparePcPiS0_iii_param_5
)
{
	.reg .pred 	%p<11>;
	.reg .b16 	%rs<3>;
	.reg .b32 	%r<33>;
	.reg .b64 	%rd<21>;

	ld.param.u64 	%rd4, [_Z7ComparePcPiS0_iii_param_0];
	ld.param.u64 	%rd5, [_Z7ComparePcPiS0_iii_param_1];
	ld.param.u64 	%rd6, [_Z7ComparePcPiS0_iii_param_2];
	ld.param.u32 	%r12, [_Z7ComparePcPiS0_iii_param_3];
	ld.param.u32 	%r10, [_Z7ComparePcPiS0_iii_param_4];
	ld.param.u32 	%r11, [_Z7ComparePcPiS0_iii_param_5];
	cvta.to.global.u64 	%rd1, %rd6;
	mov.u32 	%r13, %ntid.x;
	mov.u32 	%r14, %ctaid.x;
	mov.u32 	%r15, %tid.x;
	mad.lo.s32 	%r1, %r13, %r14, %r15;
	setp.ge.s32 	%p1, %r1, %r12;
	@%p1 bra 	$L__BB4_8;
	mul.wide.s32 	%rd7, %r1, 4;
	add.s64 	%rd2, %rd1, %rd7;
	ld.global.u32 	%r16, [%rd2];
	setp.ne.s32 	%p2, %r16, 0;
	ld.global.u32 	%r17, [position];
	setp.eq.s32 	%p3, %r1, %r17;
	or.pred  	%p4, %p2, %p3;
	@%p4 bra 	$L__BB4_8;
	setp.lt.s32 	%p5, %r10, 1;
	mov.b32 	%r32, 0;
	@%p5 bra 	$L__BB4_5;
	cvta.to.global.u64 	%rd3, %rd4;
	mul.lo.s32 	%r3, %r17, %r10;
	mul.lo.s32 	%r4, %r10, %r1;
	mov.b32 	%r32, 0;
	mov.u32 	%r31, %r32;
$L__BB4_4:
	add.s32 	%r20, %r3, %r31;
	cvt.s64.s32 	%rd8, %r20;
	add.s64 	%rd9, %rd3, %rd8;
	ld.global.u8 	%rs1, [%rd9];
	add.s32 	%r21, %r31, %r4;
	cvt.s64.s32 	%rd10, %r21;
	add.s64 	%rd11, %rd3, %rd10;
	ld.global.u8 	%rs2, [%rd11];
	setp.ne.s16 	%p6, %rs1, %rs2;
	selp.u32 	%r22, 1, 0, %p6;
	add.s32 	%r32, %r32, %r22;
	setp.le.s32 	%p7, %r32, %r11;
	add.s32 	%r31, %r31, 1;
	setp.lt.s32 	%p8, %r31, %r10;
	and.pred  	%p9, %p7, %p8;
	@%p9 bra 	$L__BB4_4;
$L__BB4_5:
	setp.gt.s32 	%p10, %r32, %r11;
	@%p10 bra 	$L__BB4_7;
	cvta.to.global.u64 	%rd12, %rd5;
	add.s64 	%rd14, %rd12, %rd7;
	ld.global.u32 	%r23, [%rd14];
	mul.wide.s32 	%rd15, %r17, 4;
	add.s64 	%rd16, %rd12, %rd15;
	ld.global.u32 	%r24, [%rd16];
	add.s32 	%r25, %r24, %r23;
	st.global.u32 	[%rd16], %r25;
	ld.global.u32 	%r26, [position];
	mul.wide.s32 	%rd17, %r26, 4;
	add.s64 	%rd18, %rd1, %rd17;
	mov.b32 	%r27, 2;
	st.global.u32 	[%rd18], %r27;
	mov.b32 	%r28, 1;
	st.global.u32 	[%rd2], %r28;
	bra.uni 	$L__BB4_8;
$L__BB4_7:
	mul.wide.s32 	%rd19, %r17, 4;
	add.s64 	%rd20, %rd1, %rd19;
	mov.b32 	%r29, 2;
	st.global.u32 	[%rd20], %r29;
$L__BB4_8:
	ret;

}


// ===== COMPILED SASS (sm_100) =====

	.target	sm_100

	.elftype	@"ET_EXEC"


//--------------------- .note.nv.tkinfo           --------------------------
	.section	.note.nv.tkinfo,"",@"SHT_NOTE"
	.sectionflags	@"SHF_NOTE_NV_TKINFO"
	.tkinfo
        /*0018*/ 	.word	0x00000002
        /*0030*/ 	.string	""
        /*0030*/ 	.string	"ptxas"
        /*0030*/ 	.string	"Cuda compilation tools, release 13.0, V13.0.88"
        /*0030*/ 	.string	"Build cuda_13.0.r13.0/compiler.36424714_0"
        /*0030*/ 	.string	"-arch sm_100 -m 64 "



//--------------------- .note.nv.cuinfo           --------------------------
	.section	.note.nv.cuinfo,"",@"SHT_NOTE"
	.sectionflags	@"SHF_NOTE_NV_CUINFO"
        /*0018*/ 	.short	0x0002
        /*001a*/ 	.short	0x0064
        /*001c*/ 	.short	0x0082
	.zero		2


//--------------------- .nv.info                  --------------------------
	.section	.nv.info,"",@"SHT_CUDA_INFO"
	.align	4


	//----- nvinfo : EIATTR_REGCOUNT
	.align		4
        /*0000*/ 	.byte	0x04, 0x2f
        /*0002*/ 	.short	(.L_3 - .L_2)
	.align		4
.L_2:
        /*0004*/ 	.word	index@(_Z6kerneli)
        /*0008*/ 	.word	0x00000008


	//----- nvinfo : EIATTR_FRAME_SIZE
	.align		4
.L_3:
        /*000c*/ 	.byte	0x04, 0x11
        /*000e*/ 	.short	(.L_5 - .L_4)
	.align		4
.L_4:
        /*0010*/ 	.word	index@(_Z6kerneli)
        /*0014*/ 	.word	0x00000000


	//----- nvinfo : EIATTR_REGCOUNT
	.align		4
.L_5:
        /*0018*/ 	.byte	0x04, 0x2f
        /*001a*/ 	.short	(.L_7 - .L_6)
	.align		4
.L_6:
        /*001c*/ 	.word	index@(_Z6searchPiS_i)
        /*0020*/ 	.word	0x0000000a


	//----- nvinfo : EIATTR_FRAME_SIZE
	.align		4
.L_7:
        /*0024*/ 	.byte	0x04, 0x11
        /*0026*/ 	.short	(.L_9 - .L_8)
	.align		4
.L_8:
        /*0028*/ 	.word	index@(_Z6searchPiS_i)
        /*002c*/ 	.word	0x00000000


	//----- nvinfo : EIATTR_REGCOUNT
	.align		4
.L_9:
        /*0030*/ 	.byte	0x04, 0x2f
        /*0032*/ 	.short	(.L_11 - .L_10)
	.align		4
.L_10:
        /*0034*/ 	.word	index@(_Z8populatePiS_S_i)
        /*0038*/ 	.word	0x0000000c


	//----- nvinfo : EIATTR_FRAME_SIZE
	.align		4
.L_11:
        /*003c*/ 	.byte	0x04, 0x11
        /*003e*/ 	.short	(.L_13 - .L_12)
	.align		4
.L_12:
        /*0040*/ 	.word	index@(_Z8populatePiS_S_i)
        /*0044*/ 	.word	0x00000000


	//----- nvinfo : EIATTR_REGCOUNT
	.align		4
.L_13:
        /*0048*/ 	.byte	0x04, 0x2f
        /*004a*/ 	.short	(.L_15 - .L_14)
	.align		4
.L_14:
        /*004c*/ 	.word	index@(_Z6selectPii)
        /*0050*/ 	.word	0x00000014


	//----- nvinfo : EIATTR_FRAME_SIZE
	.align		4
.L_15:
        /*0054*/ 	.byte	0x04, 0x11
        /*0056*/ 	.short	(.L_17 - .L_16)
	.align		4
.L_16:
        /*0058*/ 	.word	index@(_Z6selectPii)
        /*005c*/ 	.word	0x00000000


	//----- nvinfo : EIATTR_REGCOUNT
	.align		4
.L_17:
        /*0060*/ 	.byte	0x04, 0x2f
        /*0062*/ 	.short	(.L_19 - .L_18)
	.align		4
.L_18:
        /*0064*/ 	.word	index@(_Z7ComparePcPiS0_iii)
        /*0068*/ 	.word	0x00000014


	//----- nvinfo : EIATTR_FRAME_SIZE
	.align		4
.L_19:
        /*006c*/ 	.byte	0x04, 0x11
        /*006e*/ 	.short	(.L_21 - .L_20)
	.align		4
.L_20:
        /*0070*/ 	.word	index@(_Z7ComparePcPiS0_iii)
        /*0074*/ 	.word	0x00000000


	//----- nvinfo : EIATTR_MIN_STACK_SIZE
	.align		4
.L_21:
        /*0078*/ 	.byte	0x04, 0x12
        /*007a*/ 	.short	(.L_23 - .L_22)
	.align		4
.L_22:
        /*007c*/ 	.word	index@(_Z7ComparePcPiS0_iii)
        /*0080*/ 	.word	0x00000000


	//----- nvinfo : EIATTR_MIN_STACK_SIZE
	.align		4
.L_23:
        /*0084*/ 	.byte	0x04, 0x12
        /*0086*/ 	.short	(.L_25 - .L_24)
	.align		4
.L_24:
        /*0088*/ 	.word	index@(_Z6selectPii)
        /*008c*/ 	.word	0x00000000


	//----- nvinfo : EIATTR_MIN_STACK_SIZE
	.align		4
.L_25:
        /*0090*/ 	.byte	0x04, 0x12
        /*0092*/ 	.short	(.L_27 - .L_26)
	.align		4
.L_26:
        /*0094*/ 	.word	index@(_Z8populatePiS_S_i)
        /*0098*/ 	.word	0x00000000


	//----- nvinfo : EIATTR_MIN_STACK_SIZE
	.align		4
.L_27:
        /*009c*/ 	.byte	0x04, 0x12
        /*009e*/ 	.short	(.L_29 - .L_28)
	.align		4
.L_28:
        /*00a0*/ 	.word	index@(_Z6searchPiS_i)
        /*00a4*/ 	.word	0x00000000


	//----- nvinfo : EIATTR_MIN_STACK_SIZE
	.align		4
.L_29:
        /*00a8*/ 	.byte	0x04, 0x12
        /*00aa*/ 	.short	(.L_31 - .L_30)
	.align		4
.L_30:
        /*00ac*/ 	.word	index@(_Z6kerneli)
        /*00b0*/ 	.word	0x00000000
.L_31:


//--------------------- .nv.compat                --------------------------
	.section	.nv.compat,"",@"SHT_CUDA_COMPAT_INFO"
	.align	4
        /*0000*/ 	.byte	0x02, 0x09, 0x00, 0x00, 0x02, 0x02, 0x01, 0x00, 0x02, 0x05, 0x05, 0x00, 0x03, 0x07, 0x01, 0x01
        /*0010*/ 	.byte	0x02, 0x03, 0x00, 0x00, 0x02, 0x06, 0x01, 0x00, 0x04, 0x0b, 0x08, 0x00, 0x01, 0x00, 0x00, 0x00
        /*0020*/ 	.byte	0x00, 0x00, 0x00, 0x00


//--------------------- .nv.info._Z7ComparePcPiS0_iii --------------------------
	.section	.nv.info._Z7ComparePcPiS0_iii,"",@"SHT_CUDA_INFO"
	.sectionflags	@""
	.align	4


	//----- nvinfo : EIATTR_CUDA_API_VERSION
	.align		4
        /*0000*/ 	.byte	0x04, 0x37
        /*0002*/ 	.short	(.L_33 - .L_32)
.L_32:
        /*0004*/ 	.word	0x00000082


	//----- nvinfo : EIATTR_KPARAM_INFO
	.align		4
.L_33:
        /*0008*/ 	.byte	0x04, 0x17
        /*000a*/ 	.short	(.L_35 - .L_34)
.L_34:
        /*000c*/ 	.word	0x00000000
        /*0010*/ 	.short	0x0005
        /*0012*/ 	.short	0x0020
        /*0014*/ 	.byte	0x00, 0xf0, 0x11, 0x00


	//----- nvinfo : EIATTR_KPARAM_INFO
	.align		4
.L_35:
        /*0018*/ 	.byte	0x04, 0x17
        /*001a*/ 	.short	(.L_37 - .L_36)
.L_36:
        /*001c*/ 	.word	0x00000000
        /*0020*/ 	.short	0x0004
        /*0022*/ 	.short	0x001c
        /*0024*/ 	.byte	0x00, 0xf0, 0x11, 0x00


	//----- nvinfo : EIATTR_KPARAM_INFO
	.align		4
.L_37:
        /*0028*/ 	.byte	0x04, 0x17
        /*002a*/ 	.short	(.L_39 - .L_38)
.L_38:
        /*002c*/ 	.word	0x00000000
        /*0030*/ 	.short	0x0003
        /*0032*/ 	.short	0x0018
        /*0034*/ 	.byte	0x00, 0xf0, 0x11, 0x00


	//----- nvinfo : EIATTR_KPARAM_INFO
	.align		4
.L_39:
        /*0038*/ 	.byte	0x04, 0x17
        /*003a*/ 	.short	(.L_41 - .L_40)
.L_40:
        /*003c*/ 	.word	0x00000000
        /*0040*/ 	.short	0x0002
        /*0042*/ 	.short	0x0010
        /*0044*/ 	.byte	0x00, 0xf5, 0x21, 0x00


	//----- nvinfo : EIATTR_KPARAM_INFO
	.align		4
.L_41:
        /*0048*/ 	.byte	0x04, 0x17
        /*004a*/ 	.short	(.L_43 - .L_42)
.L_42:
        /*004c*/ 	.word	0x00000000
        /*0050*/ 	.short	0x0001
        /*0052*/ 	.short	0x0008
        /*0054*/ 	.byte	0x00, 0xf5, 0x21, 0x00


	//----- nvinfo : EIATTR_KPARAM_INFO
	.align		4
.L_43:
        /*0058*/ 	.byte	0x04, 0x17
        /*005a*/ 	.short	(.L_45 - .L_44)
.L_44:
        /*005c*/ 	.word	0x00000000
        /*0060*/ 	.short	0x0000
        /*0062*/ 	.short	0x0000
        /*0064*/ 	.byte	0x00, 0xf5, 0x21, 0x00


	//----- nvinfo : EIATTR_SPARSE_MMA_MASK
	.align		4
.L_45:
        /*0068*/ 	.byte	0x03, 0x50
        /*006a*/ 	.short	0x0000


	//----- nvinfo : EIATTR_MAXREG_COUNT
	.align		4
        /*006c*/ 	.byte	0x03, 0x1b
        /*006e*/ 	.short	0x00ff


	//----- nvinfo : EIATTR_MERCURY_ISA_VERSION
	.align		4
        /*0070*/ 	.byte	0x03, 0x5f
        /*0072*/ 	.short	0x0101


	//----- nvinfo : EIATTR_VRC_CTA_INIT_COUNT
	.align		4
        /*0074*/ 	.byte	0x02, 0x4a
	.zero		1
	.zero		1


	//----- nvinfo : EIATTR_EXIT_INSTR_OFFSETS
	.align		4
        /*0078*/ 	.byte	0x04, 0x1c
        /*007a*/ 	.short	(.L_47 - .L_46)


	//   ....[0]....
.L_46:
        /*007c*/ 	.word	0x00000070


	//   ....[1]....
        /*0080*/ 	.word	0x00000100


	//   ....[2]....
        /*0084*/ 	.word	0x000003b0


	//   ....[3]....
        /*0088*/ 	.word	0x000003f0


	//----- nvinfo : EIATTR_CRS_STACK_SIZE
	.align		4
.L_47:
        /*008c*/ 	.byte	0x04, 0x1e
        /*008e*/ 	.short	(.L_49 - .L_48)
.L_48:
        /*0090*/ 	.word	0x00000000


	//----- nvinfo : EIATTR_CBANK_PARAM_SIZE
	.align		4
.L_49:
        /*0094*/ 	.byte	0x03, 0x19
        /*0096*/ 	.short	0x0024


	//----- nvinfo : EIATTR_PARAM_CBANK
	.align		4
        /*0098*/ 	.byte	0x04, 0x0a
        /*009a*/ 	.short	(.L_51 - .L_50)
	.align		4
.L_50:
        /*009c*/ 	.word	index@(.nv.constant0._Z7ComparePcPiS0_iii)
        /*00a0*/ 	.short	0x0380
        /*00a2*/ 	.short	0x0024


	//----- nvinfo : EIATTR_SW_WAR
	.align		4
.L_51:
        /*00a4*/ 	.byte	0x04, 0x36
        /*00a6*/ 	.short	(.L_53 - .L_52)
.L_52:
        /*00a8*/ 	.word	0x00000008
.L_53:


//--------------------- .nv.info._Z6selectPii     --------------------------
	.section	.nv.info._Z6selectPii,"",@"SHT_CUDA_INFO"
	.sectionflags	@""
	.align	4


	//----- nvinfo : EIATTR_CUDA_API_VERSION
	.align		4
        /*0000*/ 	.byte	0x04, 0x37
        /*0002*/ 	.short	(.L_55 - .L_54)
.L_54:
        /*0004*/ 	.word	0x00000082


	//----- nvinfo : EIATTR_KPARAM_INFO
	.align		4
.L_55:
        /*0008*/ 	.byte	0x04, 0x17
        /*000a*/ 	.short	(.L_57 - .L_56)
.L_56:
        /*000c*/ 	.word	0x00000000
        /*0010*/ 	.short	0x0001
        /*0012*/ 	.short	0x0008
        /*0014*/ 	.byte	0x00, 0xf0, 0x11, 0x00


	//----- nvinfo : EIATTR_KPARAM_INFO
	.align		4
.L_57:
        /*0018*/ 	.byte	0x04, 0x17
        /*001a*/ 	.short	(.L_59 - .L_58)
.L_58:
        /*001c*/ 	.word	0x00000000
        /*0020*/ 	.short	0x0000
        /*0022*/ 	.short	0x0000
        /*0024*/ 	.byte	0x00, 0xf5, 0x21, 0x00


	//----- nvinfo : EIATTR_SPARSE_MMA_MASK
	.align		4
.L_59:
        /*0028*/ 	.byte	0x03, 0x50
        /*002a*/ 	.short	0x0000


	//----- nvinfo : EIATTR_MAXREG_COUNT
	.align		4
        /*002c*/ 	.byte	0x03, 0x1b
        /*002e*/ 	.short	0x00ff


	//----- nvinfo : EIATTR_MERCURY_ISA_VERSION
	.align		4
        /*0030*/ 	.byte	0x03, 0x5f
        /*0032*/ 	.short	0x0101


	//----- nvinfo : EIATTR_VRC_CTA_INIT_COUNT
	.align		4
        /*0034*/ 	.byte	0x02, 0x4a
	.zero		1
	.zero		1


	//----- nvinfo : EIATTR_EXIT_INSTR_OFFSETS
	.align		4
        /*0038*/ 	.byte	0x04, 0x1c
        /*003a*/ 	.short	(.L_61 - .L_60)


	//   ....[0]....
.L_60:
        /*003c*/ 	.word	0x00000b90


	//----- nvinfo : EIATTR_CRS_STACK_SIZE
	.align		4
.L_61:
        /*0040*/ 	.byte	0x04, 0x1e
        /*0042*/ 	.short	(.L_63 - .L_62)
.L_62:
        /*0044*/ 	.word	0x00000000


	//----- nvinfo : EIATTR_CBANK_PARAM_SIZE
	.align		4
.L_63:
        /*0048*/ 	.byte	0x03, 0x19
        /*004a*/ 	.short	0x000c


	//----- nvinfo : EIATTR_PARAM_CBANK
	.align		4
        /*004c*/ 	.byte	0x04, 0x0a
        /*004e*/ 	.short	(.L_65 - .L_64)
	.align		4
.L_64:
        /*0050*/ 	.word	index@(.nv.constant0._Z6selectPii)
        /*0054*/ 	.short	0x0380
        /*0056*/ 	.short	0x000c


	//----- nvinfo : EIATTR_SW_WAR
	.align		4
.L_65:
        /*0058*/ 	.byte	0x04, 0x36
        /*005a*/ 	.short	(.L_67 - .L_66)
.L_66:
        /*005c*/ 	.word	0x00000008
.L_67:


//--------------------- .nv.info._Z8populatePiS_S_i --------------------------
	.section	.nv.info._Z8populatePiS_S_i,"",@"SHT_CUDA_INFO"
	.sectionflags	@""
	.align	4


	//----- nvinfo : EIATTR_CUDA_API_VERSION
	.align		4
        /*0000*/ 	.byte	0x04, 0x37
        /*0002*/ 	.short	(.L_69 - .L_68)
.L_68:
        /*0004*/ 	.word	0x00000082


	//----- nvinfo : EIATTR_KPARAM_INFO
	.align		4
.L_69:
        /*0008*/ 	.byte	0x04, 0x17
        /*000a*/ 	.short	(.L_71 - .L_70)
.L_70:
        /*000c*/ 	.word	0x00000000
        /*0010*/ 	.short	0x0003
        /*0012*/ 	.short	0x0018
        /*0014*/ 	.byte	0x00, 0xf0, 0x11, 0x00


	//----- nvinfo : EIATTR_KPARAM_INFO
	.align		4
.L_71:
        /*0018*/ 	.byte	0x04, 0x17
        /*001a*/ 	.short	(.L_73 - .L_72)
.L_72:
        /*001c*/ 	.word	0x00000000
        /*0020*/ 	.short	0x0002
        /*0022*/ 	.short	0x0010
        /*0024*/ 	.byte	0x00, 0xf5, 0x21, 0x00


	//----- nvinfo : EIATTR_KPARAM_INFO
	.align		4
.L_73:
        /*0028*/ 	.byte	0x04, 0x17
        /*002a*/ 	.short	(.L_75 - .L_74)
.L_74:
        /*002c*/ 	.word	0x00000000
        /*0030*/ 	.short	0x0001
        /*0032*/ 	.short	0x0008
        /*0034*/ 	.byte	0x00, 0xf5, 0x21, 0x00


	//----- nvinfo : EIATTR_KPARAM_INFO
	.align		4
.L_75:
        /*0038*/ 	.byte	0x04, 0x17
        /*003a*/ 	.short	(.L_77 - .L_76)
.L_76:
        /*003c*/ 	.word	0x00000000
        /*0040*/ 	.short	0x0000
        /*0042*/ 	.short	0x0000
        /*0044*/ 	.byte	0x00, 0xf5, 0x21, 0x00


	//----- nvinfo : EIATTR_SPARSE_MMA_MASK
	.align		4
.L_77:
        /*0048*/ 	.byte	0x03, 0x50
        /*004a*/ 	.short	0x0000


	//----- nvinfo : EIATTR_MAXREG_COUNT
	.align		4
        /*004c*/ 	.byte	0x03, 0x1b
        /*004e*/ 	.short	0x00ff


	//----- nvinfo : EIATTR_MERCURY_ISA_VERSION
	.align		4
        /*0050*/ 	.byte	0x03, 0x5f
        /*0052*/ 	.short	0x0101


	//----- nvinfo : EIATTR_VRC_CTA_INIT_COUNT
	.align		4
        /*0054*/ 	.byte	0x02, 0x4a
	.zero		1
	.zero		1


	//----- nvinfo : EIATTR_EXIT_INSTR_OFFSETS
	.align		4
        /*0058*/ 	.byte	0x04, 0x1c
        /*005a*/ 	.short	(.L_79 - .L_78)


	//   ....[0]....
.L_78:
        /*005c*/ 	.word	0x00000070


	//   ....[1]....
        /*0060*/ 	.word	0x00000140


	//----- nvinfo : EIATTR_CBANK_PARAM_SIZE
	.align		4
.L_79:
        /*0064*/ 	.byte	0x03, 0x19
        /*0066*/ 	.short	0x001c


	//----- nvinfo : EIATTR_PARAM_CBANK
	.align		4
        /*0068*/ 	.byte	0x04, 0x0a
        /*006a*/ 	.short	(.L_81 - .L_80)
	.align		4
.L_80:
        /*006c*/ 	.word	index@(.nv.constant0._Z8populatePiS_S_i)
        /*0070*/ 	.short	0x0380
        /*0072*/ 	.short	0x001c


	//----- nvinfo : EIATTR_SW_WAR
	.align		4
.L_81:
        /*0074*/ 	.byte	0x04, 0x36
        /*0076*/ 	.short	(.L_83 - .L_82)
.L_82:
        /*0078*/ 	.word	0x00000008
.L_83:


//--------------------- .nv.info._Z6searchPiS_i   --------------------------
	.section	.nv.info._Z6searchPiS_i,"",@"SHT_CUDA_INFO"
	.sectionflags	@""
	.align	4


	//----- nvinfo : EIATTR_CUDA_API_VERSION
	.align		4
        /*0000*/ 	.byte	0x04, 0x37
        /*0002*/ 	.short	(.L_85 - .L_84)
.L_84:
        /*0004*/ 	.word	0x00000082


	//----- nvinfo : EIATTR_KPARAM_INFO
	.align		4
.L_85:
        /*0008*/ 	.byte	0x04, 0x17
        /*000a*/ 	.short	(.L_87 - .L_86)
.L_86:
        /*000c*/ 	.word	0x00000000
        /*0010*/ 	.short	0x0002
        /*0012*/ 	.short	0x0010
        /*0014*/ 	.byte	0x00, 0xf0, 0x11, 0x00


	//----- nvinfo : EIATTR_KPARAM_INFO
	.align		4
.L_87:
        /*0018*/ 	.byte	0x04, 0x17
        /*001a*/ 	.short	(.L_89 - .L_88)
.L_88:
        /*001c*/ 	.word	0x00000000
        /*0020*/ 	.short	0x0001
        /*0022*/ 	.short	0x0008
        /*0024*/ 	.byte	0x00, 0xf5, 0x21, 0x00


	//----- nvinfo : EIATTR_KPARAM_INFO
	.align		4
.L_89:
        /*0028*/ 	.byte	0x04, 0x17
        /*002a*/ 	.short	(.L_91 - .L_90)
.L_90:
        /*002c*/ 	.word	0x00000000
        /*0030*/ 	.short	0x0000
        /*0032*/ 	.short	0x0000
        /*0034*/ 	.byte	0x00, 0xf5, 0x21, 0x00


	//----- nvinfo : EIATTR_SPARSE_MMA_MASK
	.align		4
.L_91:
        /*0038*/ 	.byte	0x03, 0x50
        /*003a*/ 	.short	0x0000


	//----- nvinfo : EIATTR_MAXREG_COUNT
	.align		4
        /*003c*/ 	.byte	0x03, 0x1b
        /*003e*/ 	.short	0x00ff


	//----- nvinfo : EIATTR_MERCURY_ISA_VERSION
	.align		4
        /*0040*/ 	.byte	0x03, 0x5f
        /*0042*/ 	.short	0x0101


	//----- nvinfo : EIATTR_VRC_CTA_INIT_COUNT
	.align		4
        /*0044*/ 	.byte	0x02, 0x4a
	.zero		1
	.zero		1


	//----- nvinfo : EIATTR_EXIT_INSTR_OFFSETS
	.align		4
        /*0048*/ 	.byte	0x04, 0x1c
        /*004a*/ 	.short	(.L_93 - .L_92)


	//   ....[0]....
.L_92:
        /*004c*/ 	.word	0x00000160


	//   ....[1]....
        /*0050*/ 	.word	0x00000190


	//----- nvinfo : EIATTR_CRS_STACK_SIZE
	.align		4
.L_93:
        /*0054*/ 	.byte	0x04, 0x1e
        /*0056*/ 	.short	(.L_95 - .L_94)
.L_94:
        /*0058*/ 	.word	0x00000000


	//----- nvinfo : EIATTR_CBANK_PARAM_SIZE
	.align		4
.L_95:
        /*005c*/ 	.byte	0x03, 0x19
        /*005e*/ 	.short	0x0014


	//----- nvinfo : EIATTR_PARAM_CBANK
	.align		4
        /*0060*/ 	.byte	0x04, 0x0a
        /*0062*/ 	.short	(.L_97 - .L_96)
	.align		4
.L_96:
        /*0064*/ 	.word	index@(.nv.constant0._Z6searchPiS_i)
        /*0068*/ 	.short	0x0380
        /*006a*/ 	.short	0x0014


	//----- nvinfo : EIATTR_SW_WAR
	.align		4
.L_97:
        /*006c*/ 	.byte	0x04, 0x36
        /*006e*/ 	.short	(.L_99 - .L_98)
.L_98:
        /*0070*/ 	.word	0x00000008
.L_99:


//--------------------- .nv.info._Z6kerneli       --------------------------
	.section	.nv.info._Z6kerneli,"",@"SHT_CUDA_INFO"
	.sectionflags	@""
	.align	4


	//----- nvinfo : EIATTR_CUDA_API_VERSION
	.align		4
        /*0000*/ 	.byte	0x04, 0x37
        /*0002*/ 	.short	(.L_101 - .L_100)
.L_100:
        /*0004*/ 	.word	0x00000082


	//----- nvinfo : EIATTR_KPARAM_INFO
	.align		4
.L_101:
        /*0008*/ 	.byte	0x04, 0x17
        /*000a*/ 	.short	(.L_103 - .L_102)
.L_102:
        /*000c*/ 	.word	0x00000000
        /*0010*/ 	.short	0x0000
        /*0012*/ 	.short	0x0000
        /*0014*/ 	.byte	0x00, 0xf0, 0x11, 0x00


	//----- nvinfo : EIATTR_SPARSE_MMA_MASK
	.align		4
.L_103:
        /*0018*/ 	.byte	0x03, 0x50
        /*001a*/ 	.short	0x0000


	//----- nvinfo : EIATTR_MAXREG_COUNT
	.align		4
        /*001c*/ 	.byte	0x03, 0x1b
        /*001e*/ 	.short	0x00ff


	//----- nvinfo : EIATTR_MERCURY_ISA_VERSION
	.align		4
        /*0020*/ 	.byte	0x03, 0x5f
        /*0022*/ 	.short	0x0101


	//----- nvinfo : EIATTR_VRC_CTA_INIT_COUNT
	.align		4
        /*0024*/ 	.byte	0x02, 0x4a
	.zero		1
	.zero		1


	//----- nvinfo : EIATTR_EXIT_INSTR_OFFSETS
	.align		4
        /*0028*/ 	.byte	0x04, 0x1c
        /*002a*/ 	.short	(.L_105 - .L_104)


	//   ....[0]....
.L_104:
        /*002c*/ 	.word	0x00000050


	//----- nvinfo : EIATTR_CBANK_PARAM_SIZE
	.align		4
.L_105:
        /*0030*/ 	.byte	0x03, 0x19
        /*0032*/ 	.short	0x0004


	//----- nvinfo : EIATTR_PARAM_CBANK
	.align		4
        /*0034*/ 	.byte	0x04, 0x0a
        /*0036*/ 	.short	(.L_107 - .L_106)
	.align		4
.L_106:
        /*0038*/ 	.word	index@(.nv.constant0._Z6kerneli)
        /*003c*/ 	.short	0x0380
        /*003e*/ 	.short	0x0004


	//----- nvinfo : EIATTR_SW_WAR
	.align		4
.L_107:
        /*0040*/ 	.byte	0x04, 0x36
        /*0042*/ 	.short	(.L_109 - .L_108)
.L_108:
        /*0044*/ 	.word	0x00000008
.L_109:


//--------------------- .nv.callgraph             --------------------------
	.section	.nv.callgraph,"",@"SHT_CUDA_CALLGRAPH"
	.align	4
	.sectionentsize	8
	.align		4
        /*0000*/ 	.word	0x00000000
	.align		4
        /*0004*/ 	.word	0xffffffff
	.align		4
        /*0008*/ 	.word	0x00000000
	.align		4
        /*000c*/ 	.word	0xfffffffe
	.align		4
        /*0010*/ 	.word	0x00000000
	.align		4
        /*0014*/ 	.word	0xfffffffd
	.align		4
        /*0018*/ 	.word	0x00000000
	.align		4
        /*001c*/ 	.word	0xfffffffc


//--------------------- .nv.constant4             --------------------------
	.section	.nv.constant4,"a",@progbits
	.align	8
	.align		8
.nv.constant4:
        /*0000*/ 	.dword	position
	.align		8
        /*0008*/ 	.dword	largest


//--------------------- .text._Z7ComparePcPiS0_iii --------------------------
	.section	.text._Z7ComparePcPiS0_iii,"ax",@progbits
	.align	128
        .global         _Z7ComparePcPiS0_iii
        .type           _Z7ComparePcPiS0_iii,@function
        .size           _Z7ComparePcPiS0_iii,(.L_x_26 - _Z7ComparePcPiS0_iii)
        .other          _Z7ComparePcPiS0_iii,@"STO_CUDA_ENTRY STV_DEFAULT"
_Z7ComparePcPiS0_iii:
.text._Z7ComparePcPiS0_iii:
[----:B------:R-:W-:Y:S01]  /*0000*/  LDC R1, c[0x0][0x37c] ;  /* 0x0000df00ff017b82 */ /* 0x000fe20000000800 */
[----:B------:R-:W0:Y:S01]  /*0010*/  S2R R13, SR_CTAID.X ;  /* 0x00000000000d7919 */ /* 0x000e220000002500 */
[----:B------:R-:W0:Y:S01]  /*0020*/  LDCU UR4, c[0x0][0x360] ;  /* 0x00006c00ff0477ac */ /* 0x000e220008000800 */
[----:B------:R-:W0:Y:S01]  /*0030*/  S2R R0, SR_TID.X ;  /* 0x0000000000007919 */ /* 0x000e220000002100 */
[----:B------:R-:W1:Y:S01]  /*0040*/  LDCU UR5, c[0x0][0x398] ;  /* 0x00007300ff0577ac */ /* 0x000e620008000800 */
[----:B0-----:R-:W-:-:S05]  /*0050*/  IMAD R13, R13, UR4, R0 ;  /* 0x000000040d0d7c24 */ /* 0x001fca000f8e0200 */
[----:B-1----:R-:W-:-:S13]  /*0060*/  ISETP.GE.AND P0, PT, R13, UR5, PT ;  /* 0x000000050d007c0c */ /* 0x002fda000bf06270 */
[----:B------:R-:W-:Y:S05]  /*0070*/  @P0 EXIT ;  /* 0x000000000000094d */ /* 0x000fea0003800000 */
[----:B------:R-:W0:Y:S01]  /*0080*/  LDC.64 R4, c[0x0][0x390] ;  /* 0x0000e400ff047b82 */ /* 0x000e220000000a00 */
[----:B------:R-:W1:Y:S07]  /*0090*/  LDCU.64 UR4, c[0x0][0x358] ;  /* 0x00006b00ff0477ac */ /* 0x000e6e0008000a00 */
[----:B------:R-:W2:Y:S01]  /*00a0*/  LDC.64 R6, c[0x4][RZ] ;  /* 0x01000000ff067b82 */ /* 0x000ea20000000a00 */
[----:B0-----:R-:W-:-:S05]  /*00b0*/  IMAD.WIDE R2, R13, 0x4, R4 ;  /* 0x000000040d027825 */ /* 0x001fca00078e0204 */
[----:B-1----:R-:W3:Y:S04]  /*00c0*/  LDG.E R0, desc[UR4][R2.64] ;  /* 0x0000000402007981 */ /* 0x002ee8000c1e1900 */
[----:B--2---:R-:W2:Y:S02]  /*00d0*/  LDG.E R15, desc[UR4][R6.64] ;  /* 0x00000004060f7981 */ /* 0x004ea4000c1e1900 */
[----:B--2---:R-:W-:-:S04]  /*00e0*/  ISETP.NE.AND P0, PT, R13, R15, PT ;  /* 0x0000000f0d00720c */ /* 0x004fc80003f05270 */
[----:B---3--:R-:W-:-:S13]  /*00f0*/  ISETP.NE.OR P0, PT, R0, RZ, !P0 ;  /* 0x000000ff0000720c */ /* 0x008fda0004705670 */
[----:B------:R-:W-:Y:S05]  /*0100*/  @P0 EXIT ;  /* 0x000000000000094d */ /* 0x000fea0003800000 */
[----:B------:R-:W0:Y:S01]  /*0110*/  LDCU UR6, c[0x0][0x39c] ;  /* 0x00007380ff0677ac */ /* 0x000e220008000800 */
[----:B------:R-:W-:Y:S01]  /*0120*/  IMAD.MOV.U32 R0, RZ, RZ, RZ ;  /* 0x000000ffff007224 */ /* 0x000fe200078e00ff */
[----:B0-----:R-:W-:-:S09]  /*0130*/  UISETP.GE.AND UP0, UPT, UR6, 0x1, UPT ;  /* 0x000000010600788c */ /* 0x001fd2000bf06270 */
[----:B------:R-:W-:Y:S05]  /*0140*/  BRA.U !UP0, `(.L_x_0) ;  /* 0x0000000108587547 */ /* 0x000fea000b800000 */
[----:B------:R-:W-:Y:S01]  /*0150*/  HFMA2 R12, -RZ, RZ, 0, 0 ;  /* 0x00000000ff0c7431 */ /* 0x000fe200000001ff */
[----:B------:R-:W-:Y:S01]  /*0160*/  BSSY.RECONVERGENT B0, `(.L_x_0) ;  /* 0x0000014000007945 */ /* 0x000fe20003800200 */
[----:B------:R-:W-:Y:S01]  /*0170*/  IMAD.MOV.U32 R0, RZ, RZ, RZ ;  /* 0x000000ffff007224 */ /* 0x000fe200078e00ff */
[----:B------:R-:W0:Y:S01]  /*0180*/  LDCU UR7, c[0x0][0x3a0] ;  /* 0x00007400ff0777ac */ /* 0x000e220008000800 */
[----:B------:R-:W1:Y:S05]  /*0190*/  LDCU.64 UR8, c[0x0][0x380] ;  /* 0x00007000ff0877ac */ /* 0x000e6a0008000a00 */
.L_x_1:
[--C-:B------:R-:W-:Y:S02]  /*01a0*/  IMAD R11, R13, UR6, R12.reuse ;  /* 0x000000060d0b7c24 */ /* 0x100fe4000f8e020c */
[----:B------:R-:W-:-:S03]  /*01b0*/  IMAD R9, R15, UR6, R12 ;  /* 0x000000060f097c24 */ /* 0x000fc6000f8e020c */
[----:B-1----:R-:W-:Y:S02]  /*01c0*/  IADD3 R10, P1, PT, R11, UR8, RZ ;  /* 0x000000080b0a7c10 */ /* 0x002fe4000ff3e0ff */
[----:B------:R-:W-:Y:S02]  /*01d0*/  IADD3 R8, P0, PT, R9, UR8, RZ ;  /* 0x0000000809087c10 */ /* 0x000fe4000ff1e0ff */
[----:B------:R-:W-:Y:S02]  /*01e0*/  LEA.HI.X.SX32 R11, R11, UR9, 0x1, P1 ;  /* 0x000000090b0b7c11 */ /* 0x000fe400088f0eff */
[----:B------:R-:W-:-:S04]  /*01f0*/  LEA.HI.X.SX32 R9, R9, UR9, 0x1, P0 ;  /* 0x0000000909097c11 */ /* 0x000fc800080f0eff */
[----:B------:R-:W2:Y:S04]  /*0200*/  LDG.E.U8 R11, desc[UR4][R10.64] ;  /* 0x000000040a0b7981 */ /* 0x000ea8000c1e1100 */
[----:B------:R-:W2:Y:S01]  /*0210*/  LDG.E.U8 R8, desc[UR4][R8.64] ;  /* 0x0000000408087981 */ /* 0x000ea2000c1e1100 */
[----:B------:R-:W-:Y:S01]  /*0220*/  VIADD R14, R0, 0x1 ;  /* 0x00000001000e7836 */ /* 0x000fe20000000000 */
[----:B------:R-:W-:Y:S02]  /*0230*/  IADD3 R12, PT, PT, R12, 0x1, RZ ;  /* 0x000000010c0c7810 */ /* 0x000fe40007ffe0ff */
[----:B--2---:R-:W-:-:S13]  /*0240*/  ISETP.NE.AND P0, PT, R8, R11, PT ;  /* 0x0000000b0800720c */ /* 0x004fda0003f05270 */
[----:B------:R-:W-:Y:S01]  /*0250*/  @!P0 IMAD.MOV R14, RZ, RZ, R0 ;  /* 0x000000ffff0e8224 */ /* 0x000fe200078e0200 */
[----:B------:R-:W-:-:S04]  /*0260*/  ISETP.GE.AND P0, PT, R12, UR6, PT ;  /* 0x000000060c007c0c */ /* 0x000fc8000bf06270 */
[----:B0-----:R-:W-:Y:S02]  /*0270*/  ISETP.LE.AND P1, PT, R14, UR7, PT ;  /* 0x000000070e007c0c */ /* 0x001fe4000bf23270 */
[----:B------:R-:W-:-:S11]  /*0280*/  MOV R0, R14 ;  /* 0x0000000e00007202 */ /* 0x000fd60000000f00 */
[----:B------:R-:W-:Y:S05]  /*0290*/  @!P0 BRA P1, `(.L_x_1) ;  /* 0xfffffffc00c08947 */ /* 0x000fea000083ffff */
[----:B------:R-:W-:Y:S05]  /*02a0*/  BSYNC.RECONVERGENT B0 ;  /* 0x0000000000007941 */ /* 0x000fea0003800200 */
.L_x_0:
[----:B------:R-:W0:Y:S02]  /*02b0*/  LDCU UR6, c[0x0][0x3a0] ;  /* 0x00007400ff0677ac */ /* 0x000e240008000800 */
[----:B0-----:R-:W-:-:S13]  /*02c0*/  ISETP.GT.AND P0, PT, R0, UR6, PT ;  /* 0x0000000600007c0c */ /* 0x001fda000bf04270 */
[----:B------:R-:W-:Y:S05]  /*02d0*/  @P0 BRA `(.L_x_2) ;  /* 0x0000000000380947 */ /* 0x000fea0003800000 */
[----:B------:R-:W0:Y:S02]  /*02e0*/  LDC.64 R10, c[0x0][0x388] ;  /* 0x0000e200ff0a7b82 */ /* 0x000e240000000a00 */
[----:B0-----:R-:W-:-:S04]  /*02f0*/  IMAD.WIDE R8, R13, 0x4, R10 ;  /* 0x000000040d087825 */ /* 0x001fc800078e020a */
[----:B------:R-:W-:Y:S02]  /*0300*/  IMAD.WIDE R10, R15, 0x4, R10 ;  /* 0x000000040f0a7825 */ /* 0x000fe400078e020a */
[----:B------:R-:W2:Y:S04]  /*0310*/  LDG.E R8, desc[UR4][R8.64] ;  /* 0x0000000408087981 */ /* 0x000ea8000c1e1900 */
[----:B------:R-:W2:Y:S02]  /*0320*/  LDG.E R13, desc[UR4][R10.64] ;  /* 0x000000040a0d7981 */ /* 0x000ea4000c1e1900 */
[----:B--2---:R-:W-:-:S05]  /*0330*/  IMAD.IADD R13, R8, 0x1, R13 ;  /* 0x00000001080d7824 */ /* 0x004fca00078e020d */
[----:B------:R-:W-:Y:S04]  /*0340*/  STG.E desc[UR4][R10.64], R13 ;  /* 0x0000000d0a007986 */ /* 0x000fe8000c101904 */
[----:B------:R-:W2:Y:S01]  /*0350*/  LDG.E R7, desc[UR4][R6.64] ;  /* 0x0000000406077981 */ /* 0x000ea2000c1e1900 */
[----:B------:R-:W-:Y:S01]  /*0360*/  MOV R15, 0x2 ;  /* 0x00000002000f7802 */ /* 0x000fe20000000f00 */
[----:B------:R-:W-:Y:S02]  /*0370*/  IMAD.MOV.U32 R17, RZ, RZ, 0x1 ;  /* 0x00000001ff117424 */ /* 0x000fe400078e00ff */
[----:B--2---:R-:W-:-:S05]  /*0380*/  IMAD.WIDE R4, R7, 0x4, R4 ;  /* 0x0000000407047825 */ /* 0x004fca00078e0204 */
[----:B------:R-:W-:Y:S04]  /*0390*/  STG.E desc[UR4][R4.64], R15 ;  /* 0x0000000f04007986 */ /* 0x000fe8000c101904 */
[----:B------:R-:W-:Y:S01]  /*03a0*/  STG.E desc[UR4][R2.64], R17 ;  /* 0x0000001102007986 */ /* 0x000fe2000c101904 */
[----:B------:R-:W-:Y:S05]  /*03b0*/  EXIT ;  /* 0x000000000000794d */ /* 0x000fea0003800000 */
.L_x_2:
[----:B------:R-:W-:Y:S02]  /*03c0*/  HFMA2 R3, -RZ, RZ, 0, 1.1920928955078125e-07 ;  /* 0x00000002ff037431 */ /* 0x000fe400000001ff */
[----:B------:R-:W-:-:S05]  /*03d0*/  IMAD.WIDE R4, R15, 0x4, R4 ;  /* 0x000000040f047825 */ /* 0x000fca00078e0204 */
[----:B------:R-:W-:Y:S01]  /*03e0*/  STG.E desc[UR4][R4.64], R3 ;  /* 0x0000000304007986 */ /* 0x000fe2000c101904 */
[----:B------:R-:W-:Y:S05]  /*03f0*/  EXIT ;  /* 0x000000000000794d */ /* 0x000fea0003800000 */
.L_x_3:
[----:B------:R-:W-:-:S00]  /*0400*/  BRA `(.L_x_3) ;  /* 0xfffffffc00fc7947 */ /* 0x000fc0000383ffff */
[----:B------:R-:W-:-:S00]  /*0410*/  NOP ;  /* 0x0000000000007918 */ /* 0x000fc00000000000 */
        /* <DEDUP_REMOVED lines=14> */
.L_x_26:


//--------------------- .text._Z6selectPii        --------------------------
	.section	.text._Z6selectPii,"ax",@progbits
	.align	128
        .global         _Z6selectPii
        .type           _Z6selectPii,@function
        .size           _Z6selectPii,(.L_x_27 - _Z6selectPii)
        .other          _Z6selectPii,@"STO_CUDA_ENTRY STV_DEFAULT"
_Z6selectPii:
.text._Z6selectPii:
[----:B------:R-:W-:Y:S01]  /*0000*/  LDC R1, c[0x0][0x37c] ;  /* 0x0000df00ff017b82 */ /* 0x000fe20000000800 */
[----:B------:R-:W0:Y:S01]  /*0010*/  LDCU UR4, c[0x0][0x388] ;  /* 0x00007100ff0477ac */ /* 0x000e220008000800 */
[----:B------:R-:W-:Y:S01]  /*0020*/  IMAD.MOV.U32 R2, RZ, RZ, -0x3ff ;  /* 0xfffffc01ff027424 */ /* 0x000fe200078e00ff */
[----:B0-----:R-:W0:Y:S01]  /*0030*/  I2F.F64 R4, UR4 ;  /* 0x0000000400047d12 */ /* 0x001e220008201c00 */
[----:B------:R-:W1:Y:S01]  /*0040*/  LDCU UR4, c[0x0][0x388] ;  /* 0x00007100ff0477ac */ /* 0x000e620008000800 */
[----:B0-----:R-:W-:Y:S01]  /*0050*/  ISETP.GT.AND P0, PT, R5, 0xfffff, PT ;  /* 0x000fffff0500780c */ /* 0x001fe20003f04270 */
[----:B------:R-:W-:Y:S02]  /*0060*/  IMAD.MOV.U32 R6, RZ, RZ, R4 ;  /* 0x000000ffff067224 */ /* 0x000fe400078e0004 */
[--C-:B------:R-:W-:Y:S02]  /*0070*/  IMAD.MOV.U32 R7, RZ, RZ, R5.reuse ;  /* 0x000000ffff077224 */ /* 0x100fe400078e0005 */
[----:B------:R-:W-:-:S08]  /*0080*/  IMAD.MOV.U32 R3, RZ, RZ, R5 ;  /* 0x000000ffff037224 */ /* 0x000fd000078e0005 */
[----:B------:R-:W-:Y:S01]  /*0090*/  @!P0 DMUL R6, R6, 1.80143985094819840000e+16 ;  /* 0x4350000006068828 */ /* 0x000fe20000000000 */
[----:B------:R-:W-:-:S09]  /*00a0*/  @!P0 IMAD.MOV.U32 R2, RZ, RZ, -0x435 ;  /* 0xfffffbcbff028424 */ /* 0x000fd200078e00ff */
[----:B------:R-:W-:Y:S02]  /*00b0*/  @!P0 IMAD.MOV.U32 R3, RZ, RZ, R7 ;  /* 0x000000ffff038224 */ /* 0x000fe400078e0007 */
[----:B------:R-:W-:Y:S02]  /*00c0*/  @!P0 IMAD.MOV.U32 R4, RZ, RZ, R6 ;  /* 0x000000ffff048224 */ /* 0x000fe400078e0006 */
[----:B------:R-:W-:-:S05]  /*00d0*/  VIADD R0, R3, 0xffffffff ;  /* 0xffffffff03007836 */ /* 0x000fca0000000000 */
[----:B------:R-:W-:Y:S01]  /*00e0*/  ISETP.GT.U32.AND P1, PT, R0, 0x7feffffe, PT ;  /* 0x7feffffe0000780c */ /* 0x000fe20003f24070 */
[----:B-1----:R-:W-:-:S12]  /*00f0*/  IMAD.U32 R0, RZ, RZ, UR4 ;  /* 0x00000004ff007e24 */ /* 0x002fd8000f8e00ff */
[----:B------:R-:W-:Y:S05]  /*0100*/  @P1 BRA `(.L_x_4) ;  /* 0x0000000400001947 */ /* 0x000fea0003800000 */
[----:B------:R-:W-:Y:S01]  /*0110*/  LOP3.LUT R5, R3, 0xfffff, RZ, 0xc0, !PT ;  /* 0x000fffff03057812 */ /* 0x000fe200078ec0ff */
[----:B------:R-:W-:Y:S01]  /*0120*/  IMAD.MOV.U32 R6, RZ, RZ, RZ ;  /* 0x000000ffff067224 */ /* 0x000fe200078e00ff */
[----:B------:R-:W-:Y:S01]  /*0130*/  UMOV UR4, 0x3ae80f1e ;  /* 0x3ae80f1e00047882 */ /* 0x000fe20000000000 */
[----:B------:R-:W-:Y:S01]  /*0140*/  IMAD.MOV.U32 R14, RZ, RZ, -0x748574fc ;  /* 0x8b7a8b04ff0e7424 */ /* 0x000fe200078e00ff */
[----:B------:R-:W-:Y:S01]  /*0150*/  LOP3.LUT R5, R5, 0x3ff00000, RZ, 0xfc, !PT ;  /* 0x3ff0000005057812 */ /* 0x000fe200078efcff */
[----:B------:R-:W-:Y:S01]  /*0160*/  IMAD.MOV.U32 R15, RZ, RZ, 0x3ed0ee25 ;  /* 0x3ed0ee25ff0f7424 */ /* 0x000fe200078e00ff */
[----:B------:R-:W-:Y:S01]  /*0170*/  UMOV UR5, 0x3eb1380b ;  /* 0x3eb1380b00057882 */ /* 0x000fe20000000000 */
[----:B------:R-:W-:Y:S01]  /*0180*/  LEA.HI R16, R3, R2, RZ, 0xc ;  /* 0x0000000203107211 */ /* 0x000fe200078f60ff */
[----:B------:R-:W-:Y:S01]  /*0190*/  IMAD.MOV.U32 R17, RZ, RZ, 0x43300000 ;  /* 0x43300000ff117424 */ /* 0x000fe200078e00ff */
[----:B------:R-:W-:Y:S01]  /*01a0*/  ISETP.GE.U32.AND P0, PT, R5, 0x3ff6a09f, PT ;  /* 0x3ff6a09f0500780c */ /* 0x000fe20003f06070 */
[----:B------:R-:W-:Y:S01]  /*01b0*/  UMOV UR6, 0x80000000 ;  /* 0x8000000000067882 */ /* 0x000fe20000000000 */
[----:B------:R-:W-:-:S11]  /*01c0*/  UMOV UR7, 0x43300000 ;  /* 0x4330000000077882 */ /* 0x000fd60000000000 */
[----:B------:R-:W-:Y:S02]  /*01d0*/  @P0 VIADD R7, R5, 0xfff00000 ;  /* 0xfff0000005070836 */ /* 0x000fe40000000000 */
[----:B------:R-:W-:Y:S02]  /*01e0*/  @P0 VIADD R16, R16, 0x1 ;  /* 0x0000000110100836 */ /* 0x000fe40000000000 */
[----:B------:R-:W-:-:S03]  /*01f0*/  @P0 IMAD.MOV.U32 R5, RZ, RZ, R7 ;  /* 0x000000ffff050224 */ /* 0x000fc600078e0007 */
[----:B------:R-:W-:-:S03]  /*0200*/  LOP3.LUT R16, R16, 0x80000000, RZ, 0x3c, !PT ;  /* 0x8000000010107812 */ /* 0x000fc600078e3cff */
[C---:B------:R-:W-:Y:S02]  /*0210*/  DADD R12, R4.reuse, 1 ;  /* 0x3ff00000040c7429 */ /* 0x040fe40000000000 */
[----:B------:R-:W-:-:S04]  /*0220*/  DADD R4, R4, -1 ;  /* 0xbff0000004047429 */ /* 0x000fc80000000000 */
[----:B------:R-:W0:Y:S02]  /*0230*/  MUFU.RCP64H R7, R13 ;  /* 0x0000000d00077308 */ /* 0x000e240000001800 */
[----:B0-----:R-:W-:-:S08]  /*0240*/  DFMA R8, -R12, R6, 1 ;  /* 0x3ff000000c08742b */ /* 0x001fd00000000106 */
[----:B------:R-:W-:-:S08]  /*0250*/  DFMA R8, R8, R8, R8 ;  /* 0x000000080808722b */ /* 0x000fd00000000008 */
[----:B------:R-:W-:-:S08]  /*0260*/  DFMA R6, R6, R8, R6 ;  /* 0x000000080606722b */ /* 0x000fd00000000006 */
[----:B------:R-:W-:-:S08]  /*0270*/  DMUL R8, R4, R6 ;  /* 0x0000000604087228 */ /* 0x000fd00000000000 */
[----:B------:R-:W-:-:S08]  /*0280*/  DFMA R8, R4, R6, R8 ;  /* 0x000000060408722b */ /* 0x000fd00000000008 */
[----:B------:R-:W-:Y:S02]  /*0290*/  DMUL R10, R8, R8 ;  /* 0x00000008080a7228 */ /* 0x000fe40000000000 */
[----:B------:R-:W-:-:S06]  /*02a0*/  DADD R2, R4, -R8 ;  /* 0x0000000004027229 */ /* 0x000fcc0000000808 */
[----:B------:R-:W-:Y:S01]  /*02b0*/  DFMA R12, R10, UR4, R14 ;  /* 0x000000040a0c7c2b */ /* 0x000fe2000800000e */
[----:B------:R-:W-:Y:S01]  /*02c0*/  UMOV UR4, 0x9f02676f ;  /* 0x9f02676f00047882 */ /* 0x000fe20000000000 */
[----:B------:R-:W-:Y:S01]  /*02d0*/  UMOV UR5, 0x3ef3b266 ;  /* 0x3ef3b26600057882 */ /* 0x000fe20000000000 */
[----:B------:R-:W-:Y:S02]  /*02e0*/  DADD R14, R2, R2 ;  /* 0x00000000020e7229 */ /* 0x000fe40000000002 */
[----:B------:R-:W-:Y:S01]  /*02f0*/  DADD R2, R16, -UR6 ;  /* 0x8000000610027e29 */ /* 0x000fe20008000000 */
[----:B------:R-:W-:Y:S01]  /*0300*/  UMOV UR6, 0xfefa39ef ;  /* 0xfefa39ef00067882 */ /* 0x000fe20000000000 */
[----:B------:R-:W-:Y:S01]  /*0310*/  UMOV UR7, 0x3fe62e42 ;  /* 0x3fe62e4200077882 */ /* 0x000fe20000000000 */
[----:B------:R-:W-:Y:S01]  /*0320*/  DFMA R12, R10, R12, UR4 ;  /* 0x000000040a0c7e2b */ /* 0x000fe2000800000c */
[----:B------:R-:W-:Y:S01]  /*0330*/  UMOV UR4, 0xa9ab0956 ;  /* 0xa9ab095600047882 */ /* 0x000fe20000000000 */
[----:B------:R-:W-:Y:S01]  /*0340*/  UMOV UR5, 0x3f1745cb ;  /* 0x3f1745cb00057882 */ /* 0x000fe20000000000 */
[----:B------:R-:W-:-:S02]  /*0350*/  DFMA R14, R4, -R8, R14 ;  /* 0x80000008040e722b */ /* 0x000fc4000000000e */
[----:B------:R-:W-:-:S03]  /*0360*/  DFMA R4, R2, UR6, R8 ;  /* 0x0000000602047c2b */ /* 0x000fc60008000008 */
[----:B------:R-:W-:Y:S01]  /*0370*/  DFMA R12, R10, R12, UR4 ;  /* 0x000000040a0c7e2b */ /* 0x000fe2000800000c */
[----:B------:R-:W-:Y:S01]  /*0380*/  UMOV UR4, 0x2d1b5154 ;  /* 0x2d1b515400047882 */ /* 0x000fe20000000000 */
[----:B------:R-:W-:Y:S01]  /*0390*/  UMOV UR5, 0x3f3c71c7 ;  /* 0x3f3c71c700057882 */ /* 0x000fe20000000000 */
[----:B------:R-:W-:-:S05]  /*03a0*/  DMUL R14, R6, R14 ;  /* 0x0000000e060e7228 */ /* 0x000fca0000000000 */
[----:B------:R-:W-:Y:S01]  /*03b0*/  DFMA R12, R10, R12, UR4 ;  /* 0x000000040a0c7e2b */ /* 0x000fe2000800000c */
[----:B------:R-:W-:Y:S01]  /*03c0*/  UMOV UR4, 0x923be72d ;  /* 0x923be72d00047882 */ /* 0x000fe20000000000 */
[----:B------:R-:W-:-:S06]  /*03d0*/  UMOV UR5, 0x3f624924 ;  /* 0x3f62492400057882 */ /* 0x000fcc0000000000 */
        /* <DEDUP_REMOVED lines=8> */
[----:B------:R-:W-:Y:S02]  /*0460*/  UMOV UR5, 0x3fe62e42 ;  /* 0x3fe62e4200057882 */ /* 0x000fe40000000000 */
[----:B------:R-:W-:Y:S01]  /*0470*/  DFMA R16, R2, -UR4, R4 ;  /* 0x8000000402107c2b */ /* 0x000fe20008000004 */
[----:B------:R-:W-:Y:S01]  /*0480*/  UMOV UR4, 0x3b39803f ;  /* 0x3b39803f00047882 */ /* 0x000fe20000000000 */
[----:B------:R-:W-:Y:S02]  /*0490*/  UMOV UR5, 0x3c7abc9e ;  /* 0x3c7abc9e00057882 */ /* 0x000fe40000000000 */
[----:B------:R-:W-:-:S04]  /*04a0*/  DMUL R12, R10, R12 ;  /* 0x0000000c0a0c7228 */ /* 0x000fc80000000000 */
[----:B------:R-:W-:-:S04]  /*04b0*/  DADD R16, -R8, R16 ;  /* 0x0000000008107229 */ /* 0x000fc80000000110 */
[----:B------:R-:W-:-:S08]  /*04c0*/  DFMA R12, R8, R12, R14 ;  /* 0x0000000c080c722b */ /* 0x000fd0000000000e */
[----:B------:R-:W-:-:S08]  /*04d0*/  DADD R12, R12, -R16 ;  /* 0x000000000c0c7229 */ /* 0x000fd00000000810 */
[----:B------:R-:W-:-:S08]  /*04e0*/  DFMA R12, R2, UR4, R12 ;  /* 0x00000004020c7c2b */ /* 0x000fd0000800000c */
[----:B------:R-:W-:Y:S01]  /*04f0*/  DADD R4, R4, R12 ;  /* 0x0000000004047229 */ /* 0x000fe2000000000c */
[----:B------:R-:W-:Y:S10]  /*0500*/  BRA `(.L_x_5) ;  /* 0x0000000000187947 */ /* 0x000ff40003800000 */
.L_x_4:
[----:B------:R-:W-:Y:S01]  /*0510*/  IMAD.MOV.U32 R2, RZ, RZ, 0x0 ;  /* 0x00000000ff027424 */ /* 0x000fe200078e00ff */
[----:B------:R-:W-:Y:S01]  /*0520*/  LOP3.LUT P0, RZ, R7, 0x7fffffff, RZ, 0xc0, !PT ;  /* 0x7fffffff07ff7812 */ /* 0x000fe2000780c0ff */
[----:B------:R-:W-:-:S06]  /*0530*/  IMAD.MOV.U32 R3, RZ, RZ, 0x7ff00000 ;  /* 0x7ff00000ff037424 */ /* 0x000fcc00078e00ff */
[----:B------:R-:W-:-:S10]  /*0540*/  DFMA R2, R6, R2, +INF ;  /* 0x7ff000000602742b */ /* 0x000fd40000000002 */
[----:B------:R-:W-:Y:S02]  /*0550*/  FSEL R4, R2, RZ, P0 ;  /* 0x000000ff02047208 */ /* 0x000fe40000000000 */
[----:B------:R-:W-:-:S07]  /*0560*/  FSEL R5, R3, -QNAN , P0 ;  /* 0xfff0000003057808 */ /* 0x000fce0000000000 */
.L_x_5:
[----:B------:R-:W-:Y:S01]  /*0570*/  UMOV UR4, 0xffda0d24 ;  /* 0xffda0d2400047882 */ /* 0x000fe20000000000 */
[----:B------:R-:W-:Y:S01]  /*0580*/  UMOV UR5, 0x3c7777d0 ;  /* 0x3c7777d000057882 */ /* 0x000fe20000000000 */
[----:B------:R-:W0:Y:S01]  /*0590*/  LDCU.64 UR6, c[0x0][0x358] ;  /* 0x00006b00ff0677ac */ /* 0x000e220008000a00 */
[----:B------:R-:W-:Y:S01]  /*05a0*/  DMUL R2, R4, UR4 ;  /* 0x0000000404027c28 */ /* 0x000fe20008000000 */
[----:B------:R-:W-:Y:S01]  /*05b0*/  UMOV UR4, 0x652b82fe ;  /* 0x652b82fe00047882 */ /* 0x000fe20000000000 */
[----:B------:R-:W-:-:S06]  /*05c0*/  UMOV UR5, 0x3ff71547 ;  /* 0x3ff7154700057882 */ /* 0x000fcc0000000000 */
[----:B------:R-:W-:-:S06]  /*05d0*/  DFMA R2, R4, UR4, R2 ;  /* 0x0000000404027c2b */ /* 0x000fcc0008000002 */
[----:B------:R-:W1:Y:S02]  /*05e0*/  F2I.F64.CEIL R8, R2 ;  /* 0x0000000200087311 */ /* 0x000e640000309100 */
[----:B-1----:R-:W-:-:S13]  /*05f0*/  ISETP.GE.AND P0, PT, R8, 0x1, PT ;  /* 0x000000010800780c */ /* 0x002fda0003f06270 */
[----:B0-----:R-:W-:Y:S05]  /*0600*/  @!P0 BRA `(.L_x_6) ;  /* 0x0000000400508947 */ /* 0x001fea0003800000 */
[----:B------:R-:W0:Y:S01]  /*0610*/  S2R R5, SR_CTAID.X ;  /* 0x0000000000057919 */ /* 0x000e220000002500 */
[----:B------:R-:W0:Y:S01]  /*0620*/  LDCU UR4, c[0x0][0x360] ;  /* 0x00006c00ff0477ac */ /* 0x000e220008000800 */
[----:B------:R-:W1:Y:S01]  /*0630*/  LDC.64 R2, c[0x0][0x380] ;  /* 0x0000e000ff027b82 */ /* 0x000e620000000a00 */
[C---:B------:R-:W-:Y:S01]  /*0640*/  ISETP.GE.U32.AND P0, PT, R8.reuse, 0x4, PT ;  /* 0x000000040800780c */ /* 0x040fe20003f06070 */
[----:B------:R-:W0:Y:S02]  /*0650*/  S2R R4, SR_TID.X ;  /* 0x0000000000047919 */ /* 0x000e240000002100 */
[----:B0-----:R-:W-:Y:S01]  /*0660*/  IMAD R5, R5, UR4, R4 ;  /* 0x0000000405057c24 */ /* 0x001fe2000f8e0204 */
[----:B------:R-:W-:-:S03]  /*0670*/  LOP3.LUT R4, R8, 0x3, RZ, 0xc0, !PT ;  /* 0x0000000308047812 */ /* 0x000fc600078ec0ff */
[C---:B------:R-:W-:Y:S02]  /*0680*/  IMAD.SHL.U32 R9, R5.reuse, 0x2, RZ ;  /* 0x0000000205097824 */ /* 0x040fe400078e00ff */
[----:B------:R-:W-:-:S04]  /*0690*/  IMAD.WIDE R6, R5, 0x4, RZ ;  /* 0x0000000405067825 */ /* 0x000fc800078e02ff */
[----:B-1----:R-:W-:-:S03]  /*06a0*/  IMAD.WIDE R2, R9, 0x4, R2 ;  /* 0x0000000409027825 */ /* 0x002fc600078e0202 */
[----:B------:R-:W-:-:S05]  /*06b0*/  IADD3 R6, P1, PT, R2, -R6, RZ ;  /* 0x8000000602067210 */ /* 0x000fca0007f3e0ff */
[----:B------:R-:W-:Y:S01]  /*06c0*/  IMAD.X R7, R3, 0x1, ~R7, P1 ;  /* 0x0000000103077824 */ /* 0x000fe200008e0e07 */
[----:B------:R-:W-:Y:S07]  /*06d0*/  @!P0 BRA `(.L_x_7) ;  /* 0x0000000000d48947 */ /* 0x000fee0003800000 */
[----:B------:R-:W-:-:S05]  /*06e0*/  LOP3.LUT R8, R8, 0x7ffffffc, RZ, 0xc0, !PT ;  /* 0x7ffffffc08087812 */ /* 0x000fca00078ec0ff */
[----:B------:R-:W-:-:S07]  /*06f0*/  IMAD.MOV R8, RZ, RZ, -R8 ;  /* 0x000000ffff087224 */ /* 0x000fce00078e0a08 */
.L_x_16:
[----:B0123--:R-:W0:Y:S01]  /*0700*/  I2F.F64 R10, R0 ;  /* 0x00000000000a7312 */ /* 0x00fe220000201c00 */
[----:B------:R-:W-:Y:S01]  /*0710*/  VIADD R8, R8, 0x4 ;  /* 0x0000000408087836 */ /* 0x000fe20000000000 */
[----:B------:R-:W-:Y:S04]  /*0720*/  BSSY.RECONVERGENT B0, `(.L_x_8) ;  /* 0x0000017000007945 */ /* 0x000fe80003800200 */
[----:B------:R-:W-:Y:S01]  /*0730*/  ISETP.NE.AND P2, PT, R8, RZ, PT ;  /* 0x000000ff0800720c */ /* 0x000fe20003f45270 */
[----:B0-----:R-:W-:-:S10]  /*0740*/  DMUL R10, R10, 0.5 ;  /* 0x3fe000000a0a7828 */ /* 0x001fd40000000000 */
[----:B------:R-:W0:Y:S08]  /*0750*/  F2I.F64.CEIL R10, R10 ;  /* 0x0000000a000a7311 */ /* 0x000e300000309100 */
[----:B0-----:R-:W0:Y:S01]  /*0760*/  I2F.F64 R12, R10 ;  /* 0x0000000a000c7312 */ /* 0x001e220000201c00 */
[----:B------:R-:W-:Y:S01]  /*0770*/  ISETP.GE.AND P4, PT, R5, R10, PT ;  /* 0x0000000a0500720c */ /* 0x000fe20003f86270 */
        /* <DEDUP_REMOVED lines=8> */
[----:B0-----:R-:W-:-:S06]  /*0800*/  DMUL R16, R16, 0.5 ;  /* 0x3fe0000010107828 */ /* 0x001fcc0000000000 */
[----:B------:R-:W0:Y:S02]  /*0810*/  F2I.F64.CEIL R0, R16 ;  /* 0x0000001000007311 */ /* 0x000e240000309100 */
[----:B0-----:R-:W-:Y:S01]  /*0820*/  ISETP.GE.AND P3, PT, R5, R0, PT ;  /* 0x000000000500720c */ /* 0x001fe20003f66270 */
[----:B------:R-:W-:-:S12]  /*0830*/  @P4 BRA `(.L_x_9) ;  /* 0x0000000000144947 */ /* 0x000fd80003800000 */
[----:B------:R-:W2:Y:S04]  /*0840*/  LDG.E R9, desc[UR6][R2.64] ;  /* 0x0000000602097981 */ /* 0x000ea8000c1e1900 */
[----:B------:R-:W2:Y:S02]  /*0850*/  LDG.E R10, desc[UR6][R2.64+0x4] ;  /* 0x00000406020a7981 */ /* 0x000ea4000c1e1900 */
[----:B--2---:R-:W-:-:S13]  /*0860*/  ISETP.GT.AND P4, PT, R9, R10, PT ;  /* 0x0000000a0900720c */ /* 0x004fda0003f84270 */
[----:B------:R0:W-:Y:S04]  /*0870*/  @P4 STG.E desc[UR6][R6.64], R9 ;  /* 0x0000000906004986 */ /* 0x0001e8000c101906 */
[----:B------:R0:W-:Y:S02]  /*0880*/  @!P4 STG.E desc[UR6][R6.64], R10 ;  /* 0x0000000a0600c986 */ /* 0x0001e4000c101906 */
.L_x_9:
[----:B------:R-:W-:Y:S05]  /*0890*/  BSYNC.RECONVERGENT B0 ;  /* 0x0000000000007941 */ /* 0x000fea0003800200 */
.L_x_8:
[----:B------:R-:W-:Y:S04]  /*08a0*/  BSSY.RECONVERGENT B0, `(.L_x_10) ;  /* 0x0000007000007945 */ /* 0x000fe80003800200 */
[----:B------:R-:W-:Y:S05]  /*08b0*/  @P0 BRA `(.L_x_11) ;  /* 0x0000000000140947 */ /* 0x000fea0003800000 */
[----:B0-----:R-:W2:Y:S04]  /*08c0*/  LDG.E R9, desc[UR6][R2.64] ;  /* 0x0000000602097981 */ /* 0x001ea8000c1e1900 */
[----:B------:R-:W2:Y:S02]  /*08d0*/  LDG.E R10, desc[UR6][R2.64+0x4] ;  /* 0x00000406020a7981 */ /* 0x000ea4000c1e1900 */
[----:B--2---:R-:W-:-:S13]  /*08e0*/  ISETP.GT.AND P0, PT, R9, R10, PT ;  /* 0x0000000a0900720c */ /* 0x004fda0003f04270 */
[----:B------:R1:W-:Y:S04]  /*08f0*/  @!P0 STG.E desc[UR6][R6.64], R10 ;  /* 0x0000000a06008986 */ /* 0x0003e8000c101906 */
[----:B------:R1:W-:Y:S02]  /*0900*/  @P0 STG.E desc[UR6][R6.64], R9 ;  /* 0x0000000906000986 */ /* 0x0003e4000c101906 */
.L_x_11:
[----:B------:R-:W-:Y:S05]  /*0910*/  BSYNC.RECONVERGENT B0 ;  /* 0x0000000000007941 */ /* 0x000fea0003800200 */
.L_x_10:
[----:B------:R-:W-:Y:S04]  /*0920*/  BSSY.RECONVERGENT B0, `(.L_x_12) ;  /* 0x0000007000007945 */ /* 0x000fe80003800200 */
[----:B------:R-:W-:Y:S05]  /*0930*/  @P1 BRA `(.L_x_13) ;  /* 0x0000000000141947 */ /* 0x000fea0003800000 */
[----:B01----:R-:W2:Y:S04]  /*0940*/  LDG.E R9, desc[UR6][R2.64] ;  /* 0x0000000602097981 */ /* 0x003ea8000c1e1900 */
[----:B------:R-:W2:Y:S02]  /*0950*/  LDG.E R10, desc[UR6][R2.64+0x4] ;  /* 0x00000406020a7981 */ /* 0x000ea4000c1e1900 */
[----:B--2---:R-:W-:-:S13]  /*0960*/  ISETP.GT.AND P0, PT, R9, R10, PT ;  /* 0x0000000a0900720c */ /* 0x004fda0003f04270 */
[----:B------:R2:W-:Y:S04]  /*0970*/  @!P0 STG.E desc[UR6][R6.64], R10 ;  /* 0x0000000a06008986 */ /* 0x0005e8000c101906 */
[----:B------:R2:W-:Y:S02]  /*0980*/  @P0 STG.E desc[UR6][R6.64], R9 ;  /* 0x0000000906000986 */ /* 0x0005e4000c101906 */
.L_x_13:
[----:B------:R-:W-:Y:S05]  /*0990*/  BSYNC.RECONVERGENT B0 ;  /* 0x0000000000007941 */ /* 0x000fea0003800200 */
.L_x_12:
[----:B------:R-:W-:Y:S04]  /*09a0*/  BSSY.RECONVERGENT B0, `(.L_x_14) ;  /* 0x0000007000007945 */ /* 0x000fe80003800200 */
[----:B------:R-:W-:Y:S05]  /*09b0*/  @P3 BRA `(.L_x_15) ;  /* 0x0000000000143947 */ /* 0x000fea0003800000 */
[----:B012---:R-:W2:Y:S04]  /*09c0*/  LDG.E R9, desc[UR6][R2.64] ;  /* 0x0000000602097981 */ /* 0x007ea8000c1e1900 */
[----:B------:R-:W2:Y:S02]  /*09d0*/  LDG.E R10, desc[UR6][R2.64+0x4] ;  /* 0x00000406020a7981 */ /* 0x000ea4000c1e1900 */
[----:B--2---:R-:W-:-:S13]  /*09e0*/  ISETP.GT.AND P0, PT, R9, R10, PT ;  /* 0x0000000a0900720c */ /* 0x004fda0003f04270 */
[----:B------:R3:W-:Y:S04]  /*09f0*/  @!P0 STG.E desc[UR6][R6.64], R10 ;  /* 0x0000000a06008986 */ /* 0x0007e8000c101906 */
[----:B------:R3:W-:Y:S02]  /*0a00*/  @P0 STG.E desc[UR6][R6.64], R9 ;  /* 0x0000000906000986 */ /* 0x0007e4000c101906 */
.L_x_15:
[----:B------:R-:W-:Y:S05]  /*0a10*/  BSYNC.RECONVERGENT B0 ;  /* 0x0000000000007941 */ /* 0x000fea0003800200 */
.L_x_14:
[----:B------:R-:W-:Y:S05]  /*0a20*/  @P2 BRA `(.L_x_16) ;  /* 0xfffffffc00342947 */ /* 0x000fea000383ffff */
.L_x_7:
[----:B------:R-:W-:-:S13]  /*0a30*/  ISETP.NE.AND P0, PT, R4, RZ, PT ;  /* 0x000000ff0400720c */ /* 0x000fda0003f05270 */
[----:B------:R-:W-:Y:S05]  /*0a40*/  @!P0 BRA `(.L_x_6) ;  /* 0x0000000000408947 */ /* 0x000fea0003800000 */
[----:B------:R-:W-:-:S07]  /*0a50*/  IMAD.MOV R4, RZ, RZ, -R4 ;  /* 0x000000ffff047224 */ /* 0x000fce00078e0a04 */
.L_x_19:
[----:B0123--:R-:W0:Y:S01]  /*0a60*/  I2F.F64 R8, R0 ;  /* 0x0000000000087312 */ /* 0x00fe220000201c00 */
[----:B------:R-:W-:Y:S01]  /*0a70*/  VIADD R4, R4, 0x1 ;  /* 0x0000000104047836 */ /* 0x000fe20000000000 */
[----:B------:R-:W-:Y:S04]  /*0a80*/  BSSY.RECONVERGENT B0, `(.L_x_17) ;  /* 0x000000b000007945 */ /* 0x000fe80003800200 */
[----:B------:R-:W-:Y:S01]  /*0a90*/  ISETP.NE.AND P1, PT, R4, RZ, PT ;  /* 0x000000ff0400720c */ /* 0x000fe20003f25270 */
[----:B0-----:R-:W-:-:S06]  /*0aa0*/  DMUL R8, R8, 0.5 ;  /* 0x3fe0000008087828 */ /* 0x001fcc0000000000 */
[----:B------:R-:W0:Y:S02]  /*0ab0*/  F2I.F64.CEIL R0, R8 ;  /* 0x0000000800007311 */ /* 0x000e240000309100 */
[----:B0-----:R-:W-:-:S13]  /*0ac0*/  ISETP.GE.AND P0, PT, R5, R0, PT ;  /* 0x000000000500720c */ /* 0x001fda0003f06270 */
[----:B------:R-:W-:Y:S05]  /*0ad0*/  @P0 BRA `(.L_x_18) ;  /* 0x0000000000140947 */ /* 0x000fea0003800000 */
[----:B------:R-:W2:Y:S04]  /*0ae0*/  LDG.E R9, desc[UR6][R2.64] ;  /* 0x0000000602097981 */ /* 0x000ea8000c1e1900 */
[----:B------:R-:W2:Y:S02]  /*0af0*/  LDG.E R8, desc[UR6][R2.64+0x4] ;  /* 0x0000040602087981 */ /* 0x000ea4000c1e1900 */
[----:B--2---:R-:W-:-:S13]  /*0b00*/  ISETP.GT.AND P0, PT, R9, R8, PT ;  /* 0x000000080900720c */ /* 0x004fda0003f04270 */
[----:B------:R0:W-:Y:S04]  /*0b10*/  @!P0 STG.E desc[UR6][R6.64], R8 ;  /* 0x0000000806008986 */ /* 0x0001e8000c101906 */
[----:B------:R0:W-:Y:S02]  /*0b20*/  @P0 STG.E desc[UR6][R6.64], R9 ;  /* 0x0000000906000986 */ /* 0x0001e4000c101906 */
.L_x_18:
[----:B------:R-:W-:Y:S05]  /*0b30*/  BSYNC.RECONVERGENT B0 ;  /* 0x0000000000007941 */ /* 0x000fea0003800200 */
.L_x_17:
[----:B------:R-:W-:Y:S05]  /*0b40*/  @P1 BRA `(.L_x_19) ;  /* 0xfffffffc00c41947 */ /* 0x000fea000383ffff */
.L_x_6:
[----:B------:R-:W4:Y:S02]  /*0b50*/  LDC.64 R2, c[0x0][0x380] ;  /* 0x0000e000ff027b82 */ /* 0x000f240000000a00 */
[----:B----4-:R-:W4:Y:S06]  /*0b60*/  LDG.E R3, desc[UR6][R2.64] ;  /* 0x0000000602037981 */ /* 0x010f2c000c1e1900 */
[----:B------:R-:W4:Y:S02]  /*0b70*/  LDC.64 R4, c[0x4][0x8] ;  /* 0x01000200ff047b82 */ /* 0x000f240000000a00 */
[----:B----4-:R-:W-:Y:S01]  /*0b80*/  STG.E desc[UR6][R4.64], R3 ;  /* 0x0000000304007986 */ /* 0x010fe2000c101906 */
[----:B------:R-:W-:Y:S05]  /*0b90*/  EXIT ;  /* 0x000000000000794d */ /* 0x000fea0003800000 */
.L_x_20:
        /* <DEDUP_REMOVED lines=14> */
.L_x_27:


//--------------------- .text._Z8populatePiS_S_i  --------------------------
	.section	.text._Z8populatePiS_S_i,"ax",@progbits
	.align	128
        .global         _Z8populatePiS_S_i
        .type           _Z8populatePiS_S_i,@function
        .size           _Z8populatePiS_S_i,(.L_x_28 - _Z8populatePiS_S_i)
        .other          _Z8populatePiS_S_i,@"STO_CUDA_ENTRY STV_DEFAULT"
_Z8populatePiS_S_i:
.text._Z8populatePiS_S_i:
        /* <DEDUP_REMOVED lines=10> */
[----:B------:R-:W2:Y:S08]  /*00a0*/  LDC.64 R4, c[0x0][0x380] ;  /* 0x0000e000ff047b82 */ /* 0x000eb00000000a00 */
[----:B------:R-:W3:Y:S01]  /*00b0*/  LDC.64 R6, c[0x0][0x388] ;  /* 0x0000e200ff067b82 */ /* 0x000ee20000000a00 */
[----:B0-----:R-:W-:-:S06]  /*00c0*/  IMAD.WIDE R2, R9, 0x4, R2 ;  /* 0x0000000409027825 */ /* 0x001fcc00078e0202 */
[----:B-1----:R-:W4:Y:S01]  /*00d0*/  LDG.E R2, desc[UR4][R2.64] ;  /* 0x0000000402027981 */ /* 0x002f22000c1e1900 */
[----:B--2---:R-:W-:-:S06]  /*00e0*/  IMAD.WIDE R4, R9, 0x4, R4 ;  /* 0x0000000409047825 */ /* 0x004fcc00078e0204 */
[----:B------:R-:W2:Y:S01]  /*00f0*/  LDG.E R4, desc[UR4][R4.64] ;  /* 0x0000000404047981 */ /* 0x000ea2000c1e1900 */
[----:B---3--:R-:W-:Y:S01]  /*0100*/  IMAD.WIDE R6, R9, 0x4, R6 ;  /* 0x0000000409067825 */ /* 0x008fe200078e0206 */
[----:B----4-:R-:W-:-:S04]  /*0110*/  ISETP.NE.AND P0, PT, R2, RZ, PT ;  /* 0x000000ff0200720c */ /* 0x010fc80003f05270 */
[----:B--2---:R-:W-:-:S05]  /*0120*/  SEL R9, R4, RZ, !P0 ;  /* 0x000000ff04097207 */ /* 0x004fca0004000000 */
[----:B------:R-:W-:Y:S01]  /*0130*/  STG.E desc[UR4][R6.64], R9 ;  /* 0x0000000906007986 */ /* 0x000fe2000c101904 */
[----:B------:R-:W-:Y:S05]  /*0140*/  EXIT ;  /* 0x000000000000794d */ /* 0x000fea0003800000 */
.L_x_21:
        /* <DEDUP_REMOVED lines=11> */
.L_x_28:


//--------------------- .text._Z6searchPiS_i      --------------------------
	.section	.text._Z6searchPiS_i,"ax",@progbits
	.align	128
        .global         _Z6searchPiS_i
        .type           _Z6searchPiS_i,@function
        .size           _Z6searchPiS_i,(.L_x_29 - _Z6searchPiS_i)
        .other          _Z6searchPiS_i,@"STO_CUDA_ENTRY STV_DEFAULT"
_Z6searchPiS_i:
.text._Z6searchPiS_i:
[----:B------:R-:W-:Y:S01]  /*0000*/  LDC R1, c[0x0][0x37c] ;  /* 0x0000df00ff017b82 */ /* 0x000fe20000000800 */
[----:B------:R-:W0:Y:S07]  /*0010*/  S2R R7, SR_CTAID.X ;  /* 0x0000000000077919 */ /* 0x000e2e0000002500 */
[----:B------:R-:W1:Y:S01]  /*0020*/  LDC.64 R2, c[0x0][0x388] ;  /* 0x0000e200ff027b82 */ /* 0x000e620000000a00 */
[----:B------:R-:W0:Y:S01]  /*0030*/  LDCU UR6, c[0x0][0x360] ;  /* 0x00006c00ff0677ac */ /* 0x000e220008000800 */
[----:B------:R-:W0:Y:S01]  /*0040*/  S2R R0, SR_TID.X ;  /* 0x0000000000007919 */ /* 0x000e220000002100 */
[----:B------:R-:W2:Y:S01]  /*0050*/  LDCU.64 UR4, c[0x0][0x358] ;  /* 0x00006b00ff0477ac */ /* 0x000ea20008000a00 */
[----:B0-----:R-:W-:-:S04]  /*0060*/  IMAD R7, R7, UR6, R0 ;  /* 0x0000000607077c24 */ /* 0x001fc8000f8e0200 */
[----:B-1----:R-:W-:-:S06]  /*0070*/  IMAD.WIDE R2, R7, 0x4, R2 ;  /* 0x0000000407027825 */ /* 0x002fcc00078e0202 */
[----:B--2---:R-:W2:Y:S01]  /*0080*/  LDG.E R2, desc[UR4][R2.64] ;  /* 0x0000000402027981 */ /* 0x004ea2000c1e1900 */
[----:B------:R-:W-:Y:S01]  /*0090*/  BSSY.RECONVERGENT B0, `(.L_x_22) ;  /* 0x000000a000007945 */ /* 0x000fe20003800200 */
[----:B------:R-:W-:Y:S02]  /*00a0*/  PLOP3.LUT P0, PT, PT, PT, PT, 0x8, 0x80 ;  /* 0x000000000080781c */ /* 0x000fe40003f0e170 */
[----:B--2---:R-:W-:-:S13]  /*00b0*/  ISETP.NE.AND P1, PT, R2, RZ, PT ;  /* 0x000000ff0200720c */ /* 0x004fda0003f25270 */
[----:B------:R-:W-:Y:S05]  /*00c0*/  @P1 BRA `(.L_x_23) ;  /* 0x0000000000181947 */ /* 0x000fea0003800000 */
[----:B------:R-:W0:Y:S08]  /*00d0*/  LDC.64 R2, c[0x0][0x380] ;  /* 0x0000e000ff027b82 */ /* 0x000e300000000a00 */
[----:B------:R-:W1:Y:S01]  /*00e0*/  LDC.64 R4, c[0x4][0x8] ;  /* 0x01000200ff047b82 */ /* 0x000e620000000a00 */
[----:B0-----:R-:W-:-:S06]  /*00f0*/  IMAD.WIDE R2, R7, 0x4, R2 ;  /* 0x0000000407027825 */ /* 0x001fcc00078e0202 */
[----:B------:R-:W2:Y:S04]  /*0100*/  LDG.E R2, desc[UR4][R2.64] ;  /* 0x0000000402027981 */ /* 0x000ea8000c1e1900 */
[----:B-1----:R-:W2:Y:S02]  /*0110*/  LDG.E R5, desc[UR4][R4.64] ;  /* 0x0000000404057981 */ /* 0x002ea4000c1e1900 */
[----:B--2---:R-:W-:-:S13]  /*0120*/  ISETP.EQ.AND P0, PT, R2, R5, PT ;  /* 0x000000050200720c */ /* 0x004fda0003f02270 */
.L_x_23:
[----:B------:R-:W-:Y:S05]  /*0130*/  BSYNC.RECONVERGENT B0 ;  /* 0x0000000000007941 */ /* 0x000fea0003800200 */
.L_x_22:
[----:B------:R-:W0:Y:S02]  /*0140*/  LDCU UR6, c[0x0][0x390] ;  /* 0x00007200ff0677ac */ /* 0x000e240008000800 */
[----:B0-----:R-:W-:-:S13]  /*0150*/  ISETP.GE.OR P0, PT, R7, UR6, !P0 ;  /* 0x0000000607007c0c */ /* 0x001fda000c706670 */
[----:B------:R-:W-:Y:S05]  /*0160*/  @P0 EXIT ;  /* 0x000000000000094d */ /* 0x000fea0003800000 */
[----:B------:R-:W0:Y:S02]  /*0170*/  LDC.64 R2, c[0x4][RZ] ;  /* 0x01000000ff027b82 */ /* 0x000e240000000a00 */
[----:B0-----:R-:W-:Y:S01]  /*0180*/  STG.E desc[UR4][R2.64], R7 ;  /* 0x0000000702007986 */ /* 0x001fe2000c101904 */
[----:B------:R-:W-:Y:S05]  /*0190*/  EXIT ;  /* 0x000000000000794d */ /* 0x000fea0003800000 */
.L_x_24:
        /* <DEDUP_REMOVED lines=14> */
.L_x_29:


//--------------------- .text._Z6kerneli          --------------------------
	.section	.text._Z6kerneli,"ax",@progbits
	.align	128
        .global         _Z6kerneli
        .type           _Z6kerneli,@function
        .size           _Z6kerneli,(.L_x_30 - _Z6kerneli)
        .other          _Z6kerneli,@"STO_CUDA_ENTRY STV_DEFAULT"
_Z6kerneli:
.text._Z6kerneli:
[----:B------:R-:W-:Y:S08]  /*0000*/  LDC R1, c[0x0][0x37c] ;  /* 0x0000df00ff017b82 */ /* 0x000ff00000000800 */
[----:B------:R-:W0:Y:S01]  /*0010*/  LDC R5, c[0x0][0x380] ;  /* 0x0000e000ff057b82 */ /* 0x000e220000000800 */
[----:B------:R-:W0:Y:S07]  /*0020*/  LDCU.64 UR4, c[0x0][0x358] ;  /* 0x00006b00ff0477ac */ /* 0x000e2e0008000a00 */
[----:B------:R-:W0:Y:S02]  /*0030*/  LDC.64 R2, c[0x4][RZ] ;  /* 0x01000000ff027b82 */ /* 0x000e240000000a00 */
[----:B0-----:R-:W-:Y:S01]  /*0040*/  STG.E desc[UR4][R2.64], R5 ;  /* 0x0000000502007986 */ /* 0x001fe2000c101904 */
[----:B------:R-:W-:Y:S05]  /*0050*/  EXIT ;  /* 0x000000000000794d */ /* 0x000fea0003800000 */
.L_x_25:
        /* <DEDUP_REMOVED lines=10> */
.L_x_30:


//--------------------- .nv.shared.reserved.0     --------------------------
	.section	.nv.shared.reserved.0,"aw",@nobits
	.weak		__nv_reservedSMEM_offset_0_alias
	.size		__nv_reservedSMEM_offset_0_alias, 0, 64
	.other		__nv_reservedSMEM_offset_0_alias,@"STO_CUDA_RESERVED_SHARED STV_DEFAULT"
__nv_reservedSMEM_offset_0_alias:
	.zero		0
	.zero		64


//--------------------- .nv.global                --------------------------
	.section	.nv.global,"aw",@nobits
	.align	4
.nv.global:
	.type		position,@object
	.size		position,(largest - position)
position:
	.zero		4
	.type		largest,@object
	.size		largest,(.L_1 - largest)
largest:
	.zero		4
.L_1:


//--------------------- .nv.constant0._Z7ComparePcPiS0_iii --------------------------
	.section	.nv.constant0._Z7ComparePcPiS0_iii,"a",@progbits
	.sectionflags	@""
	.align	4
.nv.constant0._Z7ComparePcPiS0_iii:
	.zero		932


//--------------------- .nv.constant0._Z6selectPii --------------------------
	.section	.nv.constant0._Z6selectPii,"a",@progbits
	.sectionflags	@""
	.align	4
.nv.constant0._Z6selectPii:
	.zero		908


//--------------------- .nv.constant0._Z8populatePiS_S_i --------------------------
	.section	.nv.constant0._Z8populatePiS_S_i,"a",@progbits
	.sectionflags	@""
	.align	4
.nv.constant0._Z8populatePiS_S_i:
	.zero		924


//--------------------- .nv.constant0._Z6searchPiS_i --------------------------
	.section	.nv.constant0._Z6searchPiS_i,"a",@progbits
	.sectionflags	@""
	.align	4
.nv.constant0._Z6searchPiS_i:
	.zero		916


//--------------------- .nv.constant0._Z6kerneli  --------------------------
	.section	.nv.constant0._Z6kerneli,"a",@progbits
	.sectionflags	@""
	.align	4
.nv.constant0._Z6kerneli:
	.zero		900


//--------------------- SYMBOLS --------------------------

	.type		.nv.reservedSmem.offset0,@object
	.size		.nv.reservedSmem.offset0,0x4
